//
// Generated by NVIDIA NVVM Compiler
//
// Compiler Build ID: CL-36424714
// Cuda compilation tools, release 13.0, V13.0.88
// Based on NVVM 20.0.0
//

.version 9.0
.target sm_100
.address_size 64

	// .globl	_Z11pointHash2DPjPKfS1_jj
.global .align 1 .b8 _ZN34_INTERNAL_5770fa29_4_k_cu_16f2ebad4cuda3std3__45__cpo5beginE[1];
.global .align 1 .b8 _ZN34_INTERNAL_5770fa29_4_k_cu_16f2ebad4cuda3std3__45__cpo3endE[1];
.global .align 1 .b8 _ZN34_INTERNAL_5770fa29_4_k_cu_16f2ebad4cuda3std3__45__cpo6cbeginE[1];
.global .align 1 .b8 _ZN34_INTERNAL_5770fa29_4_k_cu_16f2ebad4cuda3std3__45__cpo4cendE[1];
.global .align 1 .b8 _ZN34_INTERNAL_5770fa29_4_k_cu_16f2ebad4cuda3std3__45__cpo6rbeginE[1];
.global .align 1 .b8 _ZN34_INTERNAL_5770fa29_4_k_cu_16f2ebad4cuda3std3__45__cpo4rendE[1];
.global .align 1 .b8 _ZN34_INTERNAL_5770fa29_4_k_cu_16f2ebad4cuda3std3__45__cpo7crbeginE[1];
.global .align 1 .b8 _ZN34_INTERNAL_5770fa29_4_k_cu_16f2ebad4cuda3std3__45__cpo5crendE[1];
.global .align 1 .b8 _ZN34_INTERNAL_5770fa29_4_k_cu_16f2ebad4cuda3std3__436_GLOBAL__N__5770fa29_4_k_cu_16f2ebad6ignoreE[1];
.global .align 1 .b8 _ZN34_INTERNAL_5770fa29_4_k_cu_16f2ebad4cuda3std3__419piecewise_constructE[1];
.global .align 1 .b8 _ZN34_INTERNAL_5770fa29_4_k_cu_16f2ebad4cuda3std3__48in_placeE[1];
.global .align 1 .b8 _ZN34_INTERNAL_5770fa29_4_k_cu_16f2ebad4cuda3std3__420unreachable_sentinelE[1];
.global .align 1 .b8 _ZN34_INTERNAL_5770fa29_4_k_cu_16f2ebad4cuda3std3__47nulloptE[1];
.global .align 1 .b8 _ZN34_INTERNAL_5770fa29_4_k_cu_16f2ebad4cuda3std3__48unexpectE[1];
.global .align 1 .b8 _ZN34_INTERNAL_5770fa29_4_k_cu_16f2ebad4cuda3std6ranges3__45__cpo4swapE[1];
.global .align 1 .b8 _ZN34_INTERNAL_5770fa29_4_k_cu_16f2ebad4cuda3std6ranges3__45__cpo9iter_moveE[1];
.global .align 1 .b8 _ZN34_INTERNAL_5770fa29_4_k_cu_16f2ebad4cuda3std6ranges3__45__cpo5beginE[1];
.global .align 1 .b8 _ZN34_INTERNAL_5770fa29_4_k_cu_16f2ebad4cuda3std6ranges3__45__cpo3endE[1];
.global .align 1 .b8 _ZN34_INTERNAL_5770fa29_4_k_cu_16f2ebad4cuda3std6ranges3__45__cpo6cbeginE[1];
.global .align 1 .b8 _ZN34_INTERNAL_5770fa29_4_k_cu_16f2ebad4cuda3std6ranges3__45__cpo4cendE[1];
.global .align 1 .b8 _ZN34_INTERNAL_5770fa29_4_k_cu_16f2ebad4cuda3std6ranges3__45__cpo7advanceE[1];
.global .align 1 .b8 _ZN34_INTERNAL_5770fa29_4_k_cu_16f2ebad4cuda3std6ranges3__45__cpo9iter_swapE[1];
.global .align 1 .b8 _ZN34_INTERNAL_5770fa29_4_k_cu_16f2ebad4cuda3std6ranges3__45__cpo4nextE[1];
.global .align 1 .b8 _ZN34_INTERNAL_5770fa29_4_k_cu_16f2ebad4cuda3std6ranges3__45__cpo4prevE[1];
.global .align 1 .b8 _ZN34_INTERNAL_5770fa29_4_k_cu_16f2ebad4cuda3std6ranges3__45__cpo4dataE[1];
.global .align 1 .b8 _ZN34_INTERNAL_5770fa29_4_k_cu_16f2ebad4cuda3std6ranges3__45__cpo5cdataE[1];
.global .align 1 .b8 _ZN34_INTERNAL_5770fa29_4_k_cu_16f2ebad4cuda3std6ranges3__45__cpo4sizeE[1];
.global .align 1 .b8 _ZN34_INTERNAL_5770fa29_4_k_cu_16f2ebad4cuda3std6ranges3__45__cpo5ssizeE[1];
.global .align 1 .b8 _ZN34_INTERNAL_5770fa29_4_k_cu_16f2ebad4cuda3std6ranges3__45__cpo8distanceE[1];
.global .align 1 .b8 _ZN34_INTERNAL_5770fa29_4_k_cu_16f2ebad6thrust24THRUST_300001_SM_1000_NS8cuda_cub3parE[1];
.global .align 1 .b8 _ZN34_INTERNAL_5770fa29_4_k_cu_16f2ebad6thrust24THRUST_300001_SM_1000_NS8cuda_cub10par_nosyncE[1];
.global .align 1 .b8 _ZN34_INTERNAL_5770fa29_4_k_cu_16f2ebad6thrust24THRUST_300001_SM_1000_NS6system6detail10sequential3seqE[1];
.global .align 1 .b8 _ZN34_INTERNAL_5770fa29_4_k_cu_16f2ebad6thrust24THRUST_300001_SM_1000_NS6system3cpp3parE[1];
.global .align 1 .b8 _ZN34_INTERNAL_5770fa29_4_k_cu_16f2ebad6thrust24THRUST_300001_SM_1000_NS12placeholders2_1E[1];
.global .align 1 .b8 _ZN34_INTERNAL_5770fa29_4_k_cu_16f2ebad6thrust24THRUST_300001_SM_1000_NS12placeholders2_2E[1];
.global .align 1 .b8 _ZN34_INTERNAL_5770fa29_4_k_cu_16f2ebad6thrust24THRUST_300001_SM_1000_NS12placeholders2_3E[1];
.global .align 1 .b8 _ZN34_INTERNAL_5770fa29_4_k_cu_16f2ebad6thrust24THRUST_300001_SM_1000_NS12placeholders2_4E[1];
.global .align 1 .b8 _ZN34_INTERNAL_5770fa29_4_k_cu_16f2ebad6thrust24THRUST_300001_SM_1000_NS12placeholders2_5E[1];
.global .align 1 .b8 _ZN34_INTERNAL_5770fa29_4_k_cu_16f2ebad6thrust24THRUST_300001_SM_1000_NS12placeholders2_6E[1];
.global .align 1 .b8 _ZN34_INTERNAL_5770fa29_4_k_cu_16f2ebad6thrust24THRUST_300001_SM_1000_NS12placeholders2_7E[1];
.global .align 1 .b8 _ZN34_INTERNAL_5770fa29_4_k_cu_16f2ebad6thrust24THRUST_300001_SM_1000_NS12placeholders2_8E[1];
.global .align 1 .b8 _ZN34_INTERNAL_5770fa29_4_k_cu_16f2ebad6thrust24THRUST_300001_SM_1000_NS12placeholders2_9E[1];
.global .align 1 .b8 _ZN34_INTERNAL_5770fa29_4_k_cu_16f2ebad6thrust24THRUST_300001_SM_1000_NS12placeholders3_10E[1];
.global .align 1 .b8 _ZN34_INTERNAL_5770fa29_4_k_cu_16f2ebad6thrust24THRUST_300001_SM_1000_NS3seqE[1];
.global .align 1 .b8 _ZN34_INTERNAL_5770fa29_4_k_cu_16f2ebad6thrust24THRUST_300001_SM_1000_NS6deviceE[1];

.visible .entry _Z11pointHash2DPjPKfS1_jj(
	.param .u64 .ptr .align 1 _Z11pointHash2DPjPKfS1_jj_param_0,
	.param .u64 .ptr .align 1 _Z11pointHash2DPjPKfS1_jj_param_1,
	.param .u64 .ptr .align 1 _Z11pointHash2DPjPKfS1_jj_param_2,
	.param .u32 _Z11pointHash2DPjPKfS1_jj_param_3,
	.param .u32 _Z11pointHash2DPjPKfS1_jj_param_4
)
{


	ret;

}
	// .globl	_Z19countCellOccupancyDPjS_jj
.visible .entry _Z19countCellOccupancyDPjS_jj(
	.param .u64 .ptr .align 1 _Z19countCellOccupancyDPjS_jj_param_0,
	.param .u64 .ptr .align 1 _Z19countCellOccupancyDPjS_jj_param_1,
	.param .u32 _Z19countCellOccupancyDPjS_jj_param_2,
	.param .u32 _Z19countCellOccupancyDPjS_jj_param_3
)
{
	.reg .pred 	%p<3>;
	.reg .b32 	%r<9>;
	.reg .b64 	%rd<9>;

	ld.param.u64 	%rd1, [_Z19countCellOccupancyDPjS_jj_param_0];
	ld.param.u64 	%rd2, [_Z19countCellOccupancyDPjS_jj_param_1];
	ld.param.u32 	%r3, [_Z19countCellOccupancyDPjS_jj_param_2];
	ld.param.u32 	%r4, [_Z19countCellOccupancyDPjS_jj_param_3];
	mov.u32 	%r5, %ctaid.x;
	mov.u32 	%r6, %ntid.x;
	mov.u32 	%r7, %tid.x;
	mad.lo.s32 	%r1, %r5, %r6, %r7;
	setp.ge.u32 	%p1, %r1, %r4;
	@%p1 bra 	$L__BB1_3;
	cvta.to.global.u64 	%rd3, %rd2;
	mul.wide.u32 	%rd4, %r1, 4;
	add.s64 	%rd5, %rd3, %rd4;
	ld.global.u32 	%r2, [%rd5];
	setp.ge.u32 	%p2, %r2, %r3;
	@%p2 bra 	$L__BB1_3;
	cvta.to.global.u64 	%rd6, %rd1;
	mul.wide.u32 	%rd7, %r2, 4;
	add.s64 	%rd8, %rd6, %rd7;
	atom.global.add.u32 	%r8, [%rd8], 1;
$L__BB1_3:
	ret;

}
	// .globl	_Z10viscosityDjjffPfS_S_S_PjS0_S0_
.visible .entry _Z10viscosityDjjffPfS_S_S_PjS0_S0_(
	.param .u32 _Z10viscosityDjjffPfS_S_S_PjS0_S0__param_0,
	.param .u32 _Z10viscosityDjjffPfS_S_S_PjS0_S0__param_1,
	.param .f32 _Z10viscosityDjjffPfS_S_S_PjS0_S0__param_2,
	.param .f32 _Z10viscosityDjjffPfS_S_S_PjS0_S0__param_3,
	.param .u64 .ptr .align 1 _Z10viscosityDjjffPfS_S_S_PjS0_S0__param_4,
	.param .u64 .ptr .align 1 _Z10viscosityDjjffPfS_S_S_PjS0_S0__param_5,
	.param .u64 .ptr .align 1 _Z10viscosityDjjffPfS_S_S_PjS0_S0__param_6,
	.param .u64 .ptr .align 1 _Z10viscosityDjjffPfS_S_S_PjS0_S0__param_7,
	.param .u64 .ptr .align 1 _Z10viscosityDjjffPfS_S_S_PjS0_S0__param_8,
	.param .u64 .ptr .align 1 _Z10viscosityDjjffPfS_S_S_PjS0_S0__param_9,
	.param .u64 .ptr .align 1 _Z10viscosityDjjffPfS_S_S_PjS0_S0__param_10
)
{


	ret;

}
	// .globl	_Z8densityDjjffPfS_S_S_PjS0_S0_
.visible .entry _Z8densityDjjffPfS_S_S_PjS0_S0_(
	.param .u32 _Z8densityDjjffPfS_S_S_PjS0_S0__param_0,
	.param .u32 _Z8densityDjjffPfS_S_S_PjS0_S0__param_1,
	.param .f32 _Z8densityDjjffPfS_S_S_PjS0_S0__param_2,
	.param .f32 _Z8densityDjjffPfS_S_S_PjS0_S0__param_3,
	.param .u64 .ptr .align 1 _Z8densityDjjffPfS_S_S_PjS0_S0__param_4,
	.param .u64 .ptr .align 1 _Z8densityDjjffPfS_S_S_PjS0_S0__param_5,
	.param .u64 .ptr .align 1 _Z8densityDjjffPfS_S_S_PjS0_S0__param_6,
	.param .u64 .ptr .align 1 _Z8densityDjjffPfS_S_S_PjS0_S0__param_7,
	.param .u64 .ptr .align 1 _Z8densityDjjffPfS_S_S_PjS0_S0__param_8,
	.param .u64 .ptr .align 1 _Z8densityDjjffPfS_S_S_PjS0_S0__param_9,
	.param .u64 .ptr .align 1 _Z8densityDjjffPfS_S_S_PjS0_S0__param_10
)
{
	.reg .pred 	%p<2>;
	.reg .b32 	%r<6>;
	.reg .b32 	%f<3>;
	.reg .b64 	%rd<8>;

	ld.param.u32 	%r2, [_Z8densityDjjffPfS_S_S_PjS0_S0__param_0];
	ld.param.u64 	%rd1, [_Z8densityDjjffPfS_S_S_PjS0_S0__param_4];
	ld.param.u64 	%rd2, [_Z8densityDjjffPfS_S_S_PjS0_S0__param_5];
	mov.u32 	%r3, %ctaid.x;
	mov.u32 	%r4, %ntid.x;
	mov.u32 	%r5, %tid.x;
	mad.lo.s32 	%r1, %r3, %r4, %r5;
	setp.gt.u32 	%p1, %r1, %r2;
	@%p1 bra 	$L__BB3_2;
	cvta.to.global.u64 	%rd3, %rd1;
	cvta.to.global.u64 	%rd4, %rd2;
	mul.wide.u32 	%rd5, %r1, 4;
	add.s64 	%rd6, %rd3, %rd5;
	atom.global.add.f32 	%f1, [%rd6], 0f00000000;
	add.s64 	%rd7, %rd4, %rd5;
	atom.global.add.f32 	%f2, [%rd7], 0f00000000;
$L__BB3_2:
	ret;

}
	// .globl	_Z10integrateDjfPfS_S_S_S_S_
.visible .entry _Z10integrateDjfPfS_S_S_S_S_(
	.param .u32 _Z10integrateDjfPfS_S_S_S_S__param_0,
	.param .f32 _Z10integrateDjfPfS_S_S_S_S__param_1,
	.param .u64 .ptr .align 1 _Z10integrateDjfPfS_S_S_S_S__param_2,
	.param .u64 .ptr .align 1 _Z10integrateDjfPfS_S_S_S_S__param_3,
	.param .u64 .ptr .align 1 _Z10integrateDjfPfS_S_S_S_S__param_4,
	.param .u64 .ptr .align 1 _Z10integrateDjfPfS_S_S_S_S__param_5,
	.param .u64 .ptr .align 1 _Z10integrateDjfPfS_S_S_S_S__param_6,
	.param .u64 .ptr .align 1 _Z10integrateDjfPfS_S_S_S_S__param_7
)
{
	.reg .pred 	%p<10>;
	.reg .b32 	%r<6>;
	.reg .b32 	%f<16>;
	.reg .b64 	%rd<20>;

	ld.param.u32 	%r2, [_Z10integrateDjfPfS_S_S_S_S__param_0];
	ld.param.f32 	%f6, [_Z10integrateDjfPfS_S_S_S_S__param_1];
	ld.param.u64 	%rd3, [_Z10integrateDjfPfS_S_S_S_S__param_2];
	ld.param.u64 	%rd4, [_Z10integrateDjfPfS_S_S_S_S__param_3];
	ld.param.u64 	%rd5, [_Z10integrateDjfPfS_S_S_S_S__param_4];
	ld.param.u64 	%rd6, [_Z10integrateDjfPfS_S_S_S_S__param_5];
	ld.param.u64 	%rd7, [_Z10integrateDjfPfS_S_S_S_S__param_6];
	ld.param.u64 	%rd8, [_Z10integrateDjfPfS_S_S_S_S__param_7];
	mov.u32 	%r3, %ctaid.x;
	mov.u32 	%r4, %ntid.x;
	mov.u32 	%r5, %tid.x;
	mad.lo.s32 	%r1, %r3, %r4, %r5;
	setp.gt.u32 	%p1, %r1, %r2;
	@%p1 bra 	$L__BB4_5;
	cvta.to.global.u64 	%rd9, %rd3;
	cvta.to.global.u64 	%rd10, %rd4;
	cvta.to.global.u64 	%rd11, %rd5;
	cvta.to.global.u64 	%rd12, %rd6;
	cvta.to.global.u64 	%rd13, %rd7;
	cvta.to.global.u64 	%rd14, %rd8;
	mul.wide.u32 	%rd15, %r1, 4;
	add.s64 	%rd1, %rd9, %rd15;
	ld.global.f32 	%f7, [%rd1];
	add.s64 	%rd16, %rd11, %rd15;
	st.global.f32 	[%rd16], %f7;
	add.s64 	%rd2, %rd10, %rd15;
	ld.global.f32 	%f8, [%rd2];
	add.s64 	%rd17, %rd12, %rd15;
	st.global.f32 	[%rd17], %f8;
	add.s64 	%rd18, %rd13, %rd15;
	ld.global.f32 	%f9, [%rd18];
	mul.f32 	%f10, %f6, %f9;
	st.global.f32 	[%rd1], %f10;
	add.s64 	%rd19, %rd14, %rd15;
	ld.global.f32 	%f11, [%rd19];
	mul.f32 	%f15, %f6, %f11;
	st.global.f32 	[%rd2], %f15;
	ld.global.f32 	%f12, [%rd1];
	setp.lt.f32 	%p2, %f12, 0f00000000;
	selp.f32 	%f13, 0f00000000, %f12, %p2;
	setp.gt.f32 	%p3, %f13, 0f3F800000;
	selp.f32 	%f2, 0f3F800000, %f13, %p3;
	or.pred  	%p4, %p2, %p3;
	not.pred 	%p5, %p4;
	@%p5 bra 	$L__BB4_3;
	st.global.f32 	[%rd1], %f2;
	ld.global.f32 	%f15, [%rd2];
$L__BB4_3:
	setp.lt.f32 	%p6, %f15, 0f00000000;
	selp.f32 	%f14, 0f00000000, %f15, %p6;
	setp.gt.f32 	%p7, %f14, 0f3F800000;
	selp.f32 	%f5, 0f3F800000, %f14, %p7;
	or.pred  	%p8, %p6, %p7;
	not.pred 	%p9, %p8;
	@%p9 bra 	$L__BB4_5;
	st.global.f32 	[%rd2], %f5;
$L__BB4_5:
	ret;

}
	// .globl	_Z15updateVelocityDjfPfS_S_S_S_S_
.visible .entry _Z15updateVelocityDjfPfS_S_S_S_S_(
	.param .u32 _Z15updateVelocityDjfPfS_S_S_S_S__param_0,
	.param .f32 _Z15updateVelocityDjfPfS_S_S_S_S__param_1,
	.param .u64 .ptr .align 1 _Z15updateVelocityDjfPfS_S_S_S_S__param_2,
	.param .u64 .ptr .align 1 _Z15updateVelocityDjfPfS_S_S_S_S__param_3,
	.param .u64 .ptr .align 1 _Z15updateVelocityDjfPfS_S_S_S_S__param_4,
	.param .u64 .ptr .align 1 _Z15updateVelocityDjfPfS_S_S_S_S__param_5,
	.param .u64 .ptr .align 1 _Z15updateVelocityDjfPfS_S_S_S_S__param_6,
	.param .u64 .ptr .align 1 _Z15updateVelocityDjfPfS_S_S_S_S__param_7
)
{
	.reg .pred 	%p<2>;
	.reg .b32 	%r<6>;
	.reg .b32 	%f<10>;
	.reg .b64 	%rd<20>;

	ld.param.u32 	%r2, [_Z15updateVelocityDjfPfS_S_S_S_S__param_0];
	ld.param.f32 	%f1, [_Z15updateVelocityDjfPfS_S_S_S_S__param_1];
	ld.param.u64 	%rd1, [_Z15updateVelocityDjfPfS_S_S_S_S__param_2];
	ld.param.u64 	%rd2, [_Z15updateVelocityDjfPfS_S_S_S_S__param_3];
	ld.param.u64 	%rd3, [_Z15updateVelocityDjfPfS_S_S_S_S__param_4];
	ld.param.u64 	%rd4, [_Z15updateVelocityDjfPfS_S_S_S_S__param_5];
	ld.param.u64 	%rd5, [_Z15updateVelocityDjfPfS_S_S_S_S__param_6];
	ld.param.u64 	%rd6, [_Z15updateVelocityDjfPfS_S_S_S_S__param_7];
	mov.u32 	%r3, %ctaid.x;
	mov.u32 	%r4, %ntid.x;
	mov.u32 	%r5, %tid.x;
	mad.lo.s32 	%r1, %r3, %r4, %r5;
	setp.gt.u32 	%p1, %r1, %r2;
	@%p1 bra 	$L__BB5_2;
	cvta.to.global.u64 	%rd7, %rd1;
	cvta.to.global.u64 	%rd8, %rd3;
	cvta.to.global.u64 	%rd9, %rd5;
	cvta.to.global.u64 	%rd10, %rd2;
	cvta.to.global.u64 	%rd11, %rd4;
	cvta.to.global.u64 	%rd12, %rd6;
	mul.wide.u32 	%rd13, %r1, 4;
	add.s64 	%rd14, %rd7, %rd13;
	ld.global.f32 	%f2, [%rd14];
	add.s64 	%rd15, %rd8, %rd13;
	ld.global.f32 	%f3, [%rd15];
	sub.f32 	%f4, %f2, %f3;
	div.rn.f32 	%f5, %f4, %f1;
	add.s64 	%rd16, %rd9, %rd13;
	st.global.f32 	[%rd16], %f5;
	add.s64 	%rd17, %rd10, %rd13;
	ld.global.f32 	%f6, [%rd17];
	add.s64 	%rd18, %rd11, %rd13;
	ld.global.f32 	%f7, [%rd18];
	sub.f32 	%f8, %f6, %f7;
	div.rn.f32 	%f9, %f8, %f1;
	add.s64 	%rd19, %rd12, %rd13;
	st.global.f32 	[%rd19], %f9;
$L__BB5_2:
	ret;

}
	// .globl	_Z11addGravityDjPfS_
.visible .entry _Z11addGravityDjPfS_(
	.param .u32 _Z11addGravityDjPfS__param_0,
	.param .u64 .ptr .align 1 _Z11addGravityDjPfS__param_1,
	.param .u64 .ptr .align 1 _Z11addGravityDjPfS__param_2
)
{
	.reg .pred 	%p<2>;
	.reg .b32 	%r<6>;
	.reg .b32 	%f<3>;
	.reg .b64 	%rd<5>;

	ld.param.u32 	%r2, [_Z11addGravityDjPfS__param_0];
	ld.param.u64 	%rd1, [_Z11addGravityDjPfS__param_2];
	mov.u32 	%r3, %ctaid.x;
	mov.u32 	%r4, %ntid.x;
	mov.u32 	%r5, %tid.x;
	mad.lo.s32 	%r1, %r3, %r4, %r5;
	setp.gt.u32 	%p1, %r1, %r2;
	@%p1 bra 	$L__BB6_2;
	cvta.to.global.u64 	%rd2, %rd1;
	mul.wide.u32 	%rd3, %r1, 4;
	add.s64 	%rd4, %rd2, %rd3;
	ld.global.f32 	%f1, [%rd4];
	add.f32 	%f2, %f1, 0fBC20902E;
	st.global.f32 	[%rd4], %f2;
$L__BB6_2:
	ret;

}
	// .globl	_ZN3cub18CUB_300001_SM_10006detail11EmptyKernelIvEEvv
.visible .entry _ZN3cub18CUB_300001_SM_10006detail11EmptyKernelIvEEvv()
{


	ret;

}


// ===== COMPILED SASS (sm_100) =====

	.target	sm_100

	.elftype	@"ET_EXEC"


//--------------------- .note.nv.tkinfo           --------------------------
	.section	.note.nv.tkinfo,"",@"SHT_NOTE"
	.sectionflags	@"SHF_NOTE_NV_TKINFO"
	.tkinfo
        /*0018*/ 	.word	0x00000002
        /*0030*/ 	.string	""
        /*0030*/ 	.string	"ptxas"
        /*0030*/ 	.string	"Cuda compilation tools, release 13.0, V13.0.88"
        /*0030*/ 	.string	"Build cuda_13.0.r13.0/compiler.36424714_0"
        /*0030*/ 	.string	"-arch sm_100 -m 64 "



//--------------------- .note.nv.cuinfo           --------------------------
	.section	.note.nv.cuinfo,"",@"SHT_NOTE"
	.sectionflags	@"SHF_NOTE_NV_CUINFO"
        /*0018*/ 	.short	0x0002
        /*001a*/ 	.short	0x0064
        /*001c*/ 	.short	0x0082
	.zero		2


//--------------------- .nv.info                  --------------------------
	.section	.nv.info,"",@"SHT_CUDA_INFO"
	.align	4


	//----- nvinfo : EIATTR_REGCOUNT
	.align		4
        /*0000*/ 	.byte	0x04, 0x2f
        /*0002*/ 	.short	(.L_46 - .L_45)
	.align		4
.L_45:
        /*0004*/ 	.word	index@(_Z11pointHash2DPjPKfS1_jj)
        /*0008*/ 	.word	0x00000004


	//----- nvinfo : EIATTR_FRAME_SIZE
	.align		4
.L_46:
        /*000c*/ 	.byte	0x04, 0x11
        /*000e*/ 	.short	(.L_48 - .L_47)
	.align		4
.L_47:
        /*0010*/ 	.word	index@(_Z11pointHash2DPjPKfS1_jj)
        /*0014*/ 	.word	0x00000000


	//----- nvinfo : EIATTR_REGCOUNT
	.align		4
.L_48:
        /*0018*/ 	.byte	0x04, 0x2f
        /*001a*/ 	.short	(.L_50 - .L_49)
	.align		4
.L_49:
        /*001c*/ 	.word	index@(_Z19countCellOccupancyDPjS_jj)
        /*0020*/ 	.word	0x0000000a


	//----- nvinfo : EIATTR_FRAME_SIZE
	.align		4
.L_50:
        /*0024*/ 	.byte	0x04, 0x11
        /*0026*/ 	.short	(.L_52 - .L_51)
	.align		4
.L_51:
        /*0028*/ 	.word	index@(_Z19countCellOccupancyDPjS_jj)
        /*002c*/ 	.word	0x00000000


	//----- nvinfo : EIATTR_REGCOUNT
	.align		4
.L_52:
        /*0030*/ 	.byte	0x04, 0x2f
        /*0032*/ 	.short	(.L_54 - .L_53)
	.align		4
.L_53:
        /*0034*/ 	.word	index@(_Z10viscosityDjjffPfS_S_S_PjS0_S0_)
        /*0038*/ 	.word	0x00000004


	//----- nvinfo : EIATTR_FRAME_SIZE
	.align		4
.L_54:
        /*003c*/ 	.byte	0x04, 0x11
        /*003e*/ 	.short	(.L_56 - .L_55)
	.align		4
.L_55:
        /*0040*/ 	.word	index@(_Z10viscosityDjjffPfS_S_S_PjS0_S0_)
        /*0044*/ 	.word	0x00000000


	//----- nvinfo : EIATTR_REGCOUNT
	.align		4
.L_56:
        /*0048*/ 	.byte	0x04, 0x2f
        /*004a*/ 	.short	(.L_58 - .L_57)
	.align		4
.L_57:
        /*004c*/ 	.word	index@(_Z8densityDjjffPfS_S_S_PjS0_S0_)
        /*0050*/ 	.word	0x0000000a


	//----- nvinfo : EIATTR_FRAME_SIZE
	.align		4
.L_58:
        /*0054*/ 	.byte	0x04, 0x11
        /*0056*/ 	.short	(.L_60 - .L_59)
	.align		4
.L_59:
        /*0058*/ 	.word	index@(_Z8densityDjjffPfS_S_S_PjS0_S0_)
        /*005c*/ 	.word	0x00000000


	//----- nvinfo : EIATTR_REGCOUNT
	.align		4
.L_60:
        /*0060*/ 	.byte	0x04, 0x2f
        /*0062*/ 	.short	(.L_62 - .L_61)
	.align		4
.L_61:
        /*0064*/ 	.word	index@(_Z10integrateDjfPfS_S_S_S_S_)
        /*0068*/ 	.word	0x00000018


	//----- nvinfo : EIATTR_FRAME_SIZE
	.align		4
.L_62:
        /*006c*/ 	.byte	0x04, 0x11
        /*006e*/ 	.short	(.L_64 - .L_63)
	.align		4
.L_63:
        /*0070*/ 	.word	index@(_Z10integrateDjfPfS_S_S_S_S_)
        /*0074*/ 	.word	0x00000000


	//----- nvinfo : EIATTR_REGCOUNT
	.align		4
.L_64:
        /*0078*/ 	.byte	0x04, 0x2f
        /*007a*/ 	.short	(.L_66 - .L_65)
	.align		4
.L_65:
        /*007c*/ 	.word	index@(_Z15updateVelocityDjfPfS_S_S_S_S_)
        /*0080*/ 	.word	0x00000012


	//----- nvinfo : EIATTR_FRAME_SIZE
	.align		4
.L_66:
        /*0084*/ 	.byte	0x04, 0x11
        /*0086*/ 	.short	(.L_68 - .L_67)
	.align		4
.L_67:
        /*0088*/ 	.word	index@($__internal_0_$__cuda_sm3x_div_rn_noftz_f32_slowpath)
        /*008c*/ 	.word	0x00000000


	//----- nvinfo : EIATTR_FRAME_SIZE
	.align		4
.L_68:
        /*0090*/ 	.byte	0x04, 0x11
        /*0092*/ 	.short	(.L_70 - .L_69)
	.align		4
.L_69:
        /*0094*/ 	.word	index@(_Z15updateVelocityDjfPfS_S_S_S_S_)
        /*0098*/ 	.word	0x00000000


	//----- nvinfo : EIATTR_REGCOUNT
	.align		4
.L_70:
        /*009c*/ 	.byte	0x04, 0x2f
        /*009e*/ 	.short	(.L_72 - .L_71)
	.align		4
.L_71:
        /*00a0*/ 	.word	index@(_Z11addGravityDjPfS_)
        /*00a4*/ 	.word	0x00000008


	//----- nvinfo : EIATTR_FRAME_SIZE
	.align		4
.L_72:
        /*00a8*/ 	.byte	0x04, 0x11
        /*00aa*/ 	.short	(.L_74 - .L_73)
	.align		4
.L_73:
        /*00ac*/ 	.word	index@(_Z11addGravityDjPfS_)
        /*00b0*/ 	.word	0x00000000


	//----- nvinfo : EIATTR_REGCOUNT
	.align		4
.L_74:
        /*00b4*/ 	.byte	0x04, 0x2f
        /*00b6*/ 	.short	(.L_76 - .L_75)
	.align		4
.L_75:
        /*00b8*/ 	.word	index@(_ZN3cub18CUB_300001_SM_10006detail11EmptyKernelIvEEvv)
        /*00bc*/ 	.word	0x00000004


	//----- nvinfo : EIATTR_FRAME_SIZE
	.align		4
.L_76:
        /*00c0*/ 	.byte	0x04, 0x11
        /*00c2*/ 	.short	(.L_78 - .L_77)
	.align		4
.L_77:
        /*00c4*/ 	.word	index@(_ZN3cub18CUB_300001_SM_10006detail11EmptyKernelIvEEvv)
        /*00c8*/ 	.word	0x00000000


	//----- nvinfo : EIATTR_MIN_STACK_SIZE
	.align		4
.L_78:
        /*00cc*/ 	.byte	0x04, 0x12
        /*00ce*/ 	.short	(.L_80 - .L_79)
	.align		4
.L_79:
        /*00d0*/ 	.word	index@(_ZN3cub18CUB_300001_SM_10006detail11EmptyKernelIvEEvv)
        /*00d4*/ 	.word	0x00000000


	//----- nvinfo : EIATTR_MIN_STACK_SIZE
	.align		4
.L_80:
        /*00d8*/ 	.byte	0x04, 0x12
        /*00da*/ 	.short	(.L_82 - .L_81)
	.align		4
.L_81:
        /*00dc*/ 	.word	index@(_Z11addGravityDjPfS_)
        /*00e0*/ 	.word	0x00000000


	//----- nvinfo : EIATTR_MIN_STACK_SIZE
	.align		4
.L_82:
        /*00e4*/ 	.byte	0x04, 0x12
        /*00e6*/ 	.short	(.L_84 - .L_83)
	.align		4
.L_83:
        /*00e8*/ 	.word	index@(_Z15updateVelocityDjfPfS_S_S_S_S_)
        /*00ec*/ 	.word	0x00000000


	//----- nvinfo : EIATTR_MIN_STACK_SIZE
	.align		4
.L_84:
        /*00f0*/ 	.byte	0x04, 0x12
        /*00f2*/ 	.short	(.L_86 - .L_85)
	.align		4
.L_85:
        /*00f4*/ 	.word	index@(_Z10integrateDjfPfS_S_S_S_S_)
        /*00f8*/ 	.word	0x00000000


	//----- nvinfo : EIATTR_MIN_STACK_SIZE
	.align		4
.L_86:
        /*00fc*/ 	.byte	0x04, 0x12
        /*00fe*/ 	.short	(.L_88 - .L_87)
	.align		4
.L_87:
        /*0100*/ 	.word	index@(_Z8densityDjjffPfS_S_S_PjS0_S0_)
        /*0104*/ 	.word	0x00000000


	//----- nvinfo : EIATTR_MIN_STACK_SIZE
	.align		4
.L_88:
        /*0108*/ 	.byte	0x04, 0x12
        /*010a*/ 	.short	(.L_90 - .L_89)
	.align		4
.L_89:
        /*010c*/ 	.word	index@(_Z10viscosityDjjffPfS_S_S_PjS0_S0_)
        /*0110*/ 	.word	0x00000000


	//----- nvinfo : EIATTR_MIN_STACK_SIZE
	.align		4
.L_90:
        /*0114*/ 	.byte	0x04, 0x12
        /*0116*/ 	.short	(.L_92 - .L_91)
	.align		4
.L_91:
        /*0118*/ 	.word	index@(_Z19countCellOccupancyDPjS_jj)
        /*011c*/ 	.word	0x00000000


	//----- nvinfo : EIATTR_MIN_STACK_SIZE
	.align		4
.L_92:
        /*0120*/ 	.byte	0x04, 0x12
        /*0122*/ 	.short	(.L_94 - .L_93)
	.align		4
.L_93:
        /*0124*/ 	.word	index@(_Z11pointHash2DPjPKfS1_jj)
        /*0128*/ 	.word	0x00000000
.L_94:


//--------------------- .nv.compat                --------------------------
	.section	.nv.compat,"",@"SHT_CUDA_COMPAT_INFO"
	.align	4
        /*0000*/ 	.byte	0x02, 0x09, 0x00, 0x00, 0x02, 0x02, 0x01, 0x00, 0x02, 0x05, 0x05, 0x00, 0x03, 0x07, 0x01, 0x01
        /*0010*/ 	.byte	0x02, 0x03, 0x00, 0x00, 0x02, 0x06, 0x01, 0x00, 0x04, 0x0b, 0x08, 0x00, 0x01, 0x00, 0x00, 0x00
        /*0020*/ 	.byte	0x00, 0x00, 0x00, 0x00


//--------------------- .nv.info._ZN3cub18CUB_300001_SM_10006detail11EmptyKernelIvEEvv --------------------------
	.section	.nv.info._ZN3cub18CUB_300001_SM_10006detail11EmptyKernelIvEEvv,"",@"SHT_CUDA_INFO"
	.sectionflags	@""
	.align	4


	//----- nvinfo : EIATTR_CUDA_API_VERSION
	.align		4
        /*0000*/ 	.byte	0x04, 0x37
        /*0002*/ 	.short	(.L_96 - .L_95)
.L_95:
        /*0004*/ 	.word	0x00000082


	//----- nvinfo : EIATTR_SPARSE_MMA_MASK
	.align		4
.L_96:
        /*0008*/ 	.byte	0x03, 0x50
        /*000a*/ 	.short	0x0000


	//----- nvinfo : EIATTR_MAXREG_COUNT
	.align		4
        /*000c*/ 	.byte	0x03, 0x1b
        /*000e*/ 	.short	0x00ff


	//----- nvinfo : EIATTR_MERCURY_ISA_VERSION
	.align		4
        /*0010*/ 	.byte	0x03, 0x5f
        /*0012*/ 	.short	0x0101


	//----- nvinfo : EIATTR_VRC_CTA_INIT_COUNT
	.align		4
        /*0014*/ 	.byte	0x02, 0x4a
	.zero		1
	.zero		1


	//----- nvinfo : EIATTR_EXIT_INSTR_OFFSETS
	.align		4
        /*0018*/ 	.byte	0x04, 0x1c
        /*001a*/ 	.short	(.L_98 - .L_97)


	//   ....[0]....
.L_97:
        /*001c*/ 	.word	0x00000010


	//----- nvinfo : EIATTR_SW_WAR
	.align		4
.L_98:
        /*0020*/ 	.byte	0x04, 0x36
        /*0022*/ 	.short	(.L_100 - .L_99)
.L_99:
        /*0024*/ 	.word	0x00000008
.L_100:


//--------------------- .nv.info._Z11addGravityDjPfS_ --------------------------
	.section	.nv.info._Z11addGravityDjPfS_,"",@"SHT_CUDA_INFO"
	.sectionflags	@""
	.align	4


	//----- nvinfo : EIATTR_CUDA_API_VERSION
	.align		4
        /*0000*/ 	.byte	0x04, 0x37
        /*0002*/ 	.short	(.L_102 - .L_101)
.L_101:
        /*0004*/ 	.word	0x00000082


	//----- nvinfo : EIATTR_KPARAM_INFO
	.align		4
.L_102:
        /*0008*/ 	.byte	0x04, 0x17
        /*000a*/ 	.short	(.L_104 - .L_103)
.L_103:
        /*000c*/ 	.word	0x00000000
        /*0010*/ 	.short	0x0002
        /*0012*/ 	.short	0x0010
        /*0014*/ 	.byte	0x00, 0xf5, 0x21, 0x00


	//----- nvinfo : EIATTR_KPARAM_INFO
	.align		4
.L_104:
        /*0018*/ 	.byte	0x04, 0x17
        /*001a*/ 	.short	(.L_106 - .L_105)
.L_105:
        /*001c*/ 	.word	0x00000000
        /*0020*/ 	.short	0x0001
        /*0022*/ 	.short	0x0008
        /*0024*/ 	.byte	0x00, 0xf5, 0x21, 0x00


	//----- nvinfo : EIATTR_KPARAM_INFO
	.align		4
.L_106:
        /*0028*/ 	.byte	0x04, 0x17
        /*002a*/ 	.short	(.L_108 - .L_107)
.L_107:
        /*002c*/ 	.word	0x00000000
        /*0030*/ 	.short	0x0000
        /*0032*/ 	.short	0x0000
        /*0034*/ 	.byte	0x00, 0xf0, 0x11, 0x00


	//----- nvinfo : EIATTR_SPARSE_MMA_MASK
	.align		4
.L_108:
        /*0038*/ 	.byte	0x03, 0x50
        /*003a*/ 	.short	0x0000


	//----- nvinfo : EIATTR_MAXREG_COUNT
	.align		4
        /*003c*/ 	.byte	0x03, 0x1b
        /*003e*/ 	.short	0x00ff


	//----- nvinfo : EIATTR_MERCURY_ISA_VERSION
	.align		4
        /*0040*/ 	.byte	0x03, 0x5f
        /*0042*/ 	.short	0x0101


	//----- nvinfo : EIATTR_VRC_CTA_INIT_COUNT
	.align		4
        /*0044*/ 	.byte	0x02, 0x4a
	.zero		1
	.zero		1


	//----- nvinfo : EIATTR_EXIT_INSTR_OFFSETS
	.align		4
        /*0048*/ 	.byte	0x04, 0x1c
        /*004a*/ 	.short	(.L_110 - .L_109)


	//   ....[0]....
.L_109:
        /*004c*/ 	.word	0x00000070


	//   ....[1]....
        /*0050*/ 	.word	0x000000e0


	//----- nvinfo : EIATTR_CBANK_PARAM_SIZE
	.align		4
.L_110:
        /*0054*/ 	.byte	0x03, 0x19
        /*0056*/ 	.short	0x0018


	//----- nvinfo : EIATTR_PARAM_CBANK
	.align		4
        /*0058*/ 	.byte	0x04, 0x0a
        /*005a*/ 	.short	(.L_112 - .L_111)
	.align		4
.L_111:
        /*005c*/ 	.word	index@(.nv.constant0._Z11addGravityDjPfS_)
        /*0060*/ 	.short	0x0380
        /*0062*/ 	.short	0x0018


	//----- nvinfo : EIATTR_SW_WAR
	.align		4
.L_112:
        /*0064*/ 	.byte	0x04, 0x36
        /*0066*/ 	.short	(.L_114 - .L_113)
.L_113:
        /*0068*/ 	.word	0x00000008
.L_114:


//--------------------- .nv.info._Z15updateVelocityDjfPfS_S_S_S_S_ --------------------------
	.section	.nv.info._Z15updateVelocityDjfPfS_S_S_S_S_,"",@"SHT_CUDA_INFO"
	.sectionflags	@""
	.align	4


	//----- nvinfo : EIATTR_CUDA_API_VERSION
	.align		4
        /*0000*/ 	.byte	0x04, 0x37
        /*0002*/ 	.short	(.L_116 - .L_115)
.L_115:
        /*0004*/ 	.word	0x00000082


	//----- nvinfo : EIATTR_KPARAM_INFO
	.align		4
.L_116:
        /*0008*/ 	.byte	0x04, 0x17
        /*000a*/ 	.short	(.L_118 - .L_117)
.L_117:
        /*000c*/ 	.word	0x00000000
        /*0010*/ 	.short	0x0007
        /*0012*/ 	.short	0x0030
        /*0014*/ 	.byte	0x00, 0xf5, 0x21, 0x00


	//----- nvinfo : EIATTR_KPARAM_INFO
	.align		4
.L_118:
        /*0018*/ 	.byte	0x04, 0x17
        /*001a*/ 	.short	(.L_120 - .L_119)
.L_119:
        /*001c*/ 	.word	0x00000000
        /*0020*/ 	.short	0x0006
        /*0022*/ 	.short	0x0028
        /*0024*/ 	.byte	0x00, 0xf5, 0x21, 0x00


	//----- nvinfo : EIATTR_KPARAM_INFO
	.align		4
.L_120:
        /*0028*/ 	.byte	0x04, 0x17
        /*002a*/ 	.short	(.L_122 - .L_121)
.L_121:
        /*002c*/ 	.word	0x00000000
        /*0030*/ 	.short	0x0005
        /*0032*/ 	.short	0x0020
        /*0034*/ 	.byte	0x00, 0xf5, 0x21, 0x00


	//----- nvinfo : EIATTR_KPARAM_INFO
	.align		4
.L_122:
        /*0038*/ 	.byte	0x04, 0x17
        /*003a*/ 	.short	(.L_124 - .L_123)
.L_123:
        /*003c*/ 	.word	0x00000000
        /*0040*/ 	.short	0x0004
        /*0042*/ 	.short	0x0018
        /*0044*/ 	.byte	0x00, 0xf5, 0x21, 0x00


	//----- nvinfo : EIATTR_KPARAM_INFO
	.align		4
.L_124:
        /*0048*/ 	.byte	0x04, 0x17
        /*004a*/ 	.short	(.L_126 - .L_125)
.L_125:
        /*004c*/ 	.word	0x00000000
        /*0050*/ 	.short	0x0003
        /*0052*/ 	.short	0x0010
        /*0054*/ 	.byte	0x00, 0xf5, 0x21, 0x00


	//----- nvinfo : EIATTR_KPARAM_INFO
	.align		4
.L_126:
        /*0058*/ 	.byte	0x04, 0x17
        /*005a*/ 	.short	(.L_128 - .L_127)
.L_127:
        /*005c*/ 	.word	0x00000000
        /*0060*/ 	.short	0x0002
        /*0062*/ 	.short	0x0008
        /*0064*/ 	.byte	0x00, 0xf5, 0x21, 0x00


	//----- nvinfo : EIATTR_KPARAM_INFO
	.align		4
.L_128:
        /*0068*/ 	.byte	0x04, 0x17
        /*006a*/ 	.short	(.L_130 - .L_129)
.L_129:
        /*006c*/ 	.word	0x00000000
        /*0070*/ 	.short	0x0001
        /*0072*/ 	.short	0x0004
        /*0074*/ 	.byte	0x00, 0xf0, 0x11, 0x00


	//----- nvinfo : EIATTR_KPARAM_INFO
	.align		4
.L_130:
        /*0078*/ 	.byte	0x04, 0x17
        /*007a*/ 	.short	(.L_132 - .L_131)
.L_131:
        /*007c*/ 	.word	0x00000000
        /*0080*/ 	.short	0x0000
        /*0082*/ 	.short	0x0000
        /*0084*/ 	.byte	0x00, 0xf0, 0x11, 0x00


	//----- nvinfo : EIATTR_SPARSE_MMA_MASK
	.align		4
.L_132:
        /*0088*/ 	.byte	0x03, 0x50
        /*008a*/ 	.short	0x0000


	//----- nvinfo : EIATTR_MAXREG_COUNT
	.align		4
        /*008c*/ 	.byte	0x03, 0x1b
        /*008e*/ 	.short	0x00ff


	//----- nvinfo : EIATTR_MERCURY_ISA_VERSION
	.align		4
        /*0090*/ 	.byte	0x03, 0x5f
        /*0092*/ 	.short	0x0101


	//----- nvinfo : EIATTR_VRC_CTA_INIT_COUNT
	.align		4
        /*0094*/ 	.byte	0x02, 0x4a
	.zero		1
	.zero		1


	//----- nvinfo : EIATTR_EXIT_INSTR_OFFSETS
	.align		4
        /*0098*/ 	.byte	0x04, 0x1c
        /*009a*/ 	.short	(.L_134 - .L_133)


	//   ....[0]....
.L_133:
        /*009c*/ 	.word	0x00000070


	//   ....[1]....
        /*00a0*/ 	.word	0x000003b0


	//----- nvinfo : EIATTR_CRS_STACK_SIZE
	.align		4
.L_134:
        /*00a4*/ 	.byte	0x04, 0x1e
        /*00a6*/ 	.short	(.L_136 - .L_135)
.L_135:
        /*00a8*/ 	.word	0x00000000


	//----- nvinfo : EIATTR_CBANK_PARAM_SIZE
	.align		4
.L_136:
        /*00ac*/ 	.byte	0x03, 0x19
        /*00ae*/ 	.short	0x0038


	//----- nvinfo : EIATTR_PARAM_CBANK
	.align		4
        /*00b0*/ 	.byte	0x04, 0x0a
        /*00b2*/ 	.short	(.L_138 - .L_137)
	.align		4
.L_137:
        /*00b4*/ 	.word	index@(.nv.constant0._Z15updateVelocityDjfPfS_S_S_S_S_)
        /*00b8*/ 	.short	0x0380
        /*00ba*/ 	.short	0x0038


	//----- nvinfo : EIATTR_SW_WAR
	.align		4
.L_138:
        /*00bc*/ 	.byte	0x04, 0x36
        /*00be*/ 	.short	(.L_140 - .L_139)
.L_139:
        /*00c0*/ 	.word	0x00000008
.L_140:


//--------------------- .nv.info._Z10integrateDjfPfS_S_S_S_S_ --------------------------
	.section	.nv.info._Z10integrateDjfPfS_S_S_S_S_,"",@"SHT_CUDA_INFO"
	.sectionflags	@""
	.align	4


	//----- nvinfo : EIATTR_CUDA_API_VERSION
	.align		4
        /*0000*/ 	.byte	0x04, 0x37
        /*0002*/ 	.short	(.L_142 - .L_141)
.L_141:
        /*0004*/ 	.word	0x00000082


	//----- nvinfo : EIATTR_KPARAM_INFO
	.align		4
.L_142:
        /*0008*/ 	.byte	0x04, 0x17
        /*000a*/ 	.short	(.L_144 - .L_143)
.L_143:
        /*000c*/ 	.word	0x00000000
        /*0010*/ 	.short	0x0007
        /*0012*/ 	.short	0x0030
        /*0014*/ 	.byte	0x00, 0xf5, 0x21, 0x00


	//----- nvinfo : EIATTR_KPARAM_INFO
	.align		4
.L_144:
        /*0018*/ 	.byte	0x04, 0x17
        /*001a*/ 	.short	(.L_146 - .L_145)
.L_145:
        /*001c*/ 	.word	0x00000000
        /*0020*/ 	.short	0x0006
        /*0022*/ 	.short	0x0028
        /*0024*/ 	.byte	0x00, 0xf5, 0x21, 0x00


	//----- nvinfo : EIATTR_KPARAM_INFO
	.align		4
.L_146:
        /*0028*/ 	.byte	0x04, 0x17
        /*002a*/ 	.short	(.L_148 - .L_147)
.L_147:
        /*002c*/ 	.word	0x00000000
        /*0030*/ 	.short	0x0005
        /*0032*/ 	.short	0x0020
        /*0034*/ 	.byte	0x00, 0xf5, 0x21, 0x00


	//----- nvinfo : EIATTR_KPARAM_INFO
	.align		4
.L_148:
        /*0038*/ 	.byte	0x04, 0x17
        /*003a*/ 	.short	(.L_150 - .L_149)
.L_149:
        /*003c*/ 	.word	0x00000000
        /*0040*/ 	.short	0x0004
        /*0042*/ 	.short	0x0018
        /*0044*/ 	.byte	0x00, 0xf5, 0x21, 0x00


	//----- nvinfo : EIATTR_KPARAM_INFO
	.align		4
.L_150:
        /*0048*/ 	.byte	0x04, 0x17
        /*004a*/ 	.short	(.L_152 - .L_151)
.L_151:
        /*004c*/ 	.word	0x00000000
        /*0050*/ 	.short	0x0003
        /*0052*/ 	.short	0x0010
        /*0054*/ 	.byte	0x00, 0xf5, 0x21, 0x00


	//----- nvinfo : EIATTR_KPARAM_INFO
	.align		4
.L_152:
        /*0058*/ 	.byte	0x04, 0x17
        /*005a*/ 	.short	(.L_154 - .L_153)
.L_153:
        /*005c*/ 	.word	0x00000000
        /*0060*/ 	.short	0x0002
        /*0062*/ 	.short	0x0008
        /*0064*/ 	.byte	0x00, 0xf5, 0x21, 0x00


	//----- nvinfo : EIATTR_KPARAM_INFO
	.align		4
.L_154:
        /*0068*/ 	.byte	0x04, 0x17
        /*006a*/ 	.short	(.L_156 - .L_155)
.L_155:
        /*006c*/ 	.word	0x00000000
        /*0070*/ 	.short	0x0001
        /*0072*/ 	.short	0x0004
        /*0074*/ 	.byte	0x00, 0xf0, 0x11, 0x00


	//----- nvinfo : EIATTR_KPARAM_INFO
	.align		4
.L_156:
        /*0078*/ 	.byte	0x04, 0x17
        /*007a*/ 	.short	(.L_158 - .L_157)
.L_157:
        /*007c*/ 	.word	0x00000000
        /*0080*/ 	.short	0x0000
        /*0082*/ 	.short	0x0000
        /*0084*/ 	.byte	0x00, 0xf0, 0x11, 0x00


	//----- nvinfo : EIATTR_SPARSE_MMA_MASK
	.align		4
.L_158:
        /*0088*/ 	.byte	0x03, 0x50
        /*008a*/ 	.short	0x0000


	//----- nvinfo : EIATTR_MAXREG_COUNT
	.align		4
        /*008c*/ 	.byte	0x03, 0x1b
        /*008e*/ 	.short	0x00ff


	//----- nvinfo : EIATTR_MERCURY_ISA_VERSION
	.align		4
        /*0090*/ 	.byte	0x03, 0x5f
        /*0092*/ 	.short	0x0101


	//----- nvinfo : EIATTR_VRC_CTA_INIT_COUNT
	.align		4
        /*0094*/ 	.byte	0x02, 0x4a
	.zero		1
	.zero		1


	//----- nvinfo : EIATTR_EXIT_INSTR_OFFSETS
	.align		4
        /*0098*/ 	.byte	0x04, 0x1c
        /*009a*/ 	.short	(.L_160 - .L_159)


	//   ....[0]....
.L_159:
        /*009c*/ 	.word	0x00000070


	//   ....[1]....
        /*00a0*/ 	.word	0x00000300


	//   ....[2]....
        /*00a4*/ 	.word	0x00000320


	//----- nvinfo : EIATTR_CRS_STACK_SIZE
	.align		4
.L_160:
        /*00a8*/ 	.byte	0x04, 0x1e
        /*00aa*/ 	.short	(.L_162 - .L_161)
.L_161:
        /*00ac*/ 	.word	0x00000000


	//----- nvinfo : EIATTR_CBANK_PARAM_SIZE
	.align		4
.L_162:
        /*00b0*/ 	.byte	0x03, 0x19
        /*00b2*/ 	.short	0x0038


	//----- nvinfo : EIATTR_PARAM_CBANK
	.align		4
        /*00b4*/ 	.byte	0x04, 0x0a
        /*00b6*/ 	.short	(.L_164 - .L_163)
	.align		4
.L_163:
        /*00b8*/ 	.word	index@(.nv.constant0._Z10integrateDjfPfS_S_S_S_S_)
        /*00bc*/ 	.short	0x0380
        /*00be*/ 	.short	0x0038


	//----- nvinfo : EIATTR_SW_WAR
	.align		4
.L_164:
        /*00c0*/ 	.byte	0x04, 0x36
        /*00c2*/ 	.short	(.L_166 - .L_165)
.L_165:
        /*00c4*/ 	.word	0x00000008
.L_166:


//--------------------- .nv.info._Z8densityDjjffPfS_S_S_PjS0_S0_ --------------------------
	.section	.nv.info._Z8densityDjjffPfS_S_S_PjS0_S0_,"",@"SHT_CUDA_INFO"
	.sectionflags	@""
	.align	4


	//----- nvinfo : EIATTR_CUDA_API_VERSION
	.align		4
        /*0000*/ 	.byte	0x04, 0x37
        /*0002*/ 	.short	(.L_168 - .L_167)
.L_167:
        /*0004*/ 	.word	0x00000082


	//----- nvinfo : EIATTR_KPARAM_INFO
	.align		4
.L_168:
        /*0008*/ 	.byte	0x04, 0x17
        /*000a*/ 	.short	(.L_170 - .L_169)
.L_169:
        /*000c*/ 	.word	0x00000000
        /*0010*/ 	.short	0x000a
        /*0012*/ 	.short	0x0040
        /*0014*/ 	.byte	0x00, 0xf5, 0x21, 0x00


	//----- nvinfo : EIATTR_KPARAM_INFO
	.align		4
.L_170:
        /*0018*/ 	.byte	0x04, 0x17
        /*001a*/ 	.short	(.L_172 - .L_171)
.L_171:
        /*001c*/ 	.word	0x00000000
        /*0020*/ 	.short	0x0009
        /*0022*/ 	.short	0x0038
        /*0024*/ 	.byte	0x00, 0xf5, 0x21, 0x00


	//----- nvinfo : EIATTR_KPARAM_INFO
	.align		4
.L_172:
        /*0028*/ 	.byte	0x04, 0x17
        /*002a*/ 	.short	(.L_174 - .L_173)
.L_173:
        /*002c*/ 	.word	0x00000000
        /*0030*/ 	.short	0x0008
        /*0032*/ 	.short	0x0030
        /*0034*/ 	.byte	0x00, 0xf5, 0x21, 0x00


	//----- nvinfo : EIATTR_KPARAM_INFO
	.align		4
.L_174:
        /*0038*/ 	.byte	0x04, 0x17
        /*003a*/ 	.short	(.L_176 - .L_175)
.L_175:
        /*003c*/ 	.word	0x00000000
        /*0040*/ 	.short	0x0007
        /*0042*/ 	.short	0x0028
        /*0044*/ 	.byte	0x00, 0xf5, 0x21, 0x00


	//----- nvinfo : EIATTR_KPARAM_INFO
	.align		4
.L_176:
        /*0048*/ 	.byte	0x04, 0x17
        /*004a*/ 	.short	(.L_178 - .L_177)
.L_177:
        /*004c*/ 	.word	0x00000000
        /*0050*/ 	.short	0x0006
        /*0052*/ 	.short	0x0020
        /*0054*/ 	.byte	0x00, 0xf5, 0x21, 0x00


	//----- nvinfo : EIATTR_KPARAM_INFO
	.align		4
.L_178:
        /*0058*/ 	.byte	0x04, 0x17
        /*005a*/ 	.short	(.L_180 - .L_179)
.L_179:
        /*005c*/ 	.word	0x00000000
        /*0060*/ 	.short	0x0005
        /*0062*/ 	.short	0x0018
        /*0064*/ 	.byte	0x00, 0xf5, 0x21, 0x00


	//----- nvinfo : EIATTR_KPARAM_INFO
	.align		4
.L_180:
        /*0068*/ 	.byte	0x04, 0x17
        /*006a*/ 	.short	(.L_182 - .L_181)
.L_181:
        /*006c*/ 	.word	0x00000000
        /*0070*/ 	.short	0x0004
        /*0072*/ 	.short	0x0010
        /*0074*/ 	.byte	0x00, 0xf5, 0x21, 0x00


	//----- nvinfo : EIATTR_KPARAM_INFO
	.align		4
.L_182:
        /*0078*/ 	.byte	0x04, 0x17
        /*007a*/ 	.short	(.L_184 - .L_183)
.L_183:
        /*007c*/ 	.word	0x00000000
        /*0080*/ 	.short	0x0003
        /*0082*/ 	.short	0x000c
        /*0084*/ 	.byte	0x00, 0xf0, 0x11, 0x00


	//----- nvinfo : EIATTR_KPARAM_INFO
	.align		4
.L_184:
        /*0088*/ 	.byte	0x04, 0x17
        /*008a*/ 	.short	(.L_186 - .L_185)
.L_185:
        /*008c*/ 	.word	0x00000000
        /*0090*/ 	.short	0x0002
        /*0092*/ 	.short	0x0008
        /*0094*/ 	.byte	0x00, 0xf0, 0x11, 0x00


	//----- nvinfo : EIATTR_KPARAM_INFO
	.align		4
.L_186:
        /*0098*/ 	.byte	0x04, 0x17
        /*009a*/ 	.short	(.L_188 - .L_187)
.L_187:
        /*009c*/ 	.word	0x00000000
        /*00a0*/ 	.short	0x0001
        /*00a2*/ 	.short	0x0004
        /*00a4*/ 	.byte	0x00, 0xf0, 0x11, 0x00


	//----- nvinfo : EIATTR_KPARAM_INFO
	.align		4
.L_188:
        /*00a8*/ 	.byte	0x04, 0x17
        /*00aa*/ 	.short	(.L_190 - .L_189)
.L_189:
        /*00ac*/ 	.word	0x00000000
        /*00b0*/ 	.short	0x0000
        /*00b2*/ 	.short	0x0000
        /*00b4*/ 	.byte	0x00, 0xf0, 0x11, 0x00


	//----- nvinfo : EIATTR_SPARSE_MMA_MASK
	.align		4
.L_190:
        /*00b8*/ 	.byte	0x03, 0x50
        /*00ba*/ 	.short	0x0000


	//----- nvinfo : EIATTR_MAXREG_COUNT
	.align		4
        /*00bc*/ 	.byte	0x03, 0x1b
        /*00be*/ 	.short	0x00ff


	//----- nvinfo : EIATTR_MERCURY_ISA_VERSION
	.align		4
        /*00c0*/ 	.byte	0x03, 0x5f
        /*00c2*/ 	.short	0x0101


	//----- nvinfo : EIATTR_VRC_CTA_INIT_COUNT
	.align		4
        /*00c4*/ 	.byte	0x02, 0x4a
	.zero		1
	.zero		1


	//----- nvinfo : EIATTR_EXIT_INSTR_OFFSETS
	.align		4
        /*00c8*/ 	.byte	0x04, 0x1c
        /*00ca*/ 	.short	(.L_192 - .L_191)


	//   ....[0]....
.L_191:
        /*00cc*/ 	.word	0x00000070


	//   ....[1]....
        /*00d0*/ 	.word	0x000000f0


	//----- nvinfo : EIATTR_CBANK_PARAM_SIZE
	.align		4
.L_192:
        /*00d4*/ 	.byte	0x03, 0x19
        /*00d6*/ 	.short	0x0048


	//----- nvinfo : EIATTR_PARAM_CBANK
	.align		4
        /*00d8*/ 	.byte	0x04, 0x0a
        /*00da*/ 	.short	(.L_194 - .L_193)
	.align		4
.L_193:
        /*00dc*/ 	.word	index@(.nv.constant0._Z8densityDjjffPfS_S_S_PjS0_S0_)
        /*00e0*/ 	.short	0x0380
        /*00e2*/ 	.short	0x0048


	//----- nvinfo : EIATTR_SW_WAR
	.align		4
.L_194:
        /*00e4*/ 	.byte	0x04, 0x36
        /*00e6*/ 	.short	(.L_196 - .L_195)
.L_195:
        /*00e8*/ 	.word	0x00000008
.L_196:


//--------------------- .nv.info._Z10viscosityDjjffPfS_S_S_PjS0_S0_ --------------------------
	.section	.nv.info._Z10viscosityDjjffPfS_S_S_PjS0_S0_,"",@"SHT_CUDA_INFO"
	.sectionflags	@""
	.align	4


	//----- nvinfo : EIATTR_CUDA_API_VERSION
	.align		4
        /*0000*/ 	.byte	0x04, 0x37
        /*0002*/ 	.short	(.L_198 - .L_197)
.L_197:
        /*0004*/ 	.word	0x00000082


	//----- nvinfo : EIATTR_KPARAM_INFO
	.align		4
.L_198:
        /*0008*/ 	.byte	0x04, 0x17
        /*000a*/ 	.short	(.L_200 - .L_199)
.L_199:
        /*000c*/ 	.word	0x00000000
        /*0010*/ 	.short	0x000a
        /*0012*/ 	.short	0x0040
        /*0014*/ 	.byte	0x00, 0xf5, 0x21, 0x00


	//----- nvinfo : EIATTR_KPARAM_INFO
	.align		4
.L_200:
        /*0018*/ 	.byte	0x04, 0x17
        /*001a*/ 	.short	(.L_202 - .L_201)
.L_201:
        /*001c*/ 	.word	0x00000000
        /*0020*/ 	.short	0x0009
        /*0022*/ 	.short	0x0038
        /*0024*/ 	.byte	0x00, 0xf5, 0x21, 0x00


	//----- nvinfo : EIATTR_KPARAM_INFO
	.align		4
.L_202:
        /*0028*/ 	.byte	0x04, 0x17
        /*002a*/ 	.short	(.L_204 - .L_203)
.L_203:
        /*002c*/ 	.word	0x00000000
        /*0030*/ 	.short	0x0008
        /*0032*/ 	.short	0x0030
        /*0034*/ 	.byte	0x00, 0xf5, 0x21, 0x00


	//----- nvinfo : EIATTR_KPARAM_INFO
	.align		4
.L_204:
        /*0038*/ 	.byte	0x04, 0x17
        /*003a*/ 	.short	(.L_206 - .L_205)
.L_205:
        /*003c*/ 	.word	0x00000000
        /*0040*/ 	.short	0x0007
        /*0042*/ 	.short	0x0028
        /*0044*/ 	.byte	0x00, 0xf5, 0x21, 0x00


	//----- nvinfo : EIATTR_KPARAM_INFO
	.align		4
.L_206:
        /*0048*/ 	.byte	0x04, 0x17
        /*004a*/ 	.short	(.L_208 - .L_207)
.L_207:
        /*004c*/ 	.word	0x00000000
        /*0050*/ 	.short	0x0006
        /*0052*/ 	.short	0x0020
        /*0054*/ 	.byte	0x00, 0xf5, 0x21, 0x00


	//----- nvinfo : EIATTR_KPARAM_INFO
	.align		4
.L_208:
        /*0058*/ 	.byte	0x04, 0x17
        /*005a*/ 	.short	(.L_210 - .L_209)
.L_209:
        /*005c*/ 	.word	0x00000000
        /*0060*/ 	.short	0x0005
        /*0062*/ 	.short	0x0018
        /*0064*/ 	.byte	0x00, 0xf5, 0x21, 0x00


	//----- nvinfo : EIATTR_KPARAM_INFO
	.align		4
.L_210:
        /*0068*/ 	.byte	0x04, 0x17
        /*006a*/ 	.short	(.L_212 - .L_211)
.L_211:
        /*006c*/ 	.word	0x00000000
        /*0070*/ 	.short	0x0004
        /*0072*/ 	.short	0x0010
        /*0074*/ 	.byte	0x00, 0xf5, 0x21, 0x00


	//----- nvinfo : EIATTR_KPARAM_INFO
	.align		4
.L_212:
        /*0078*/ 	.byte	0x04, 0x17
        /*007a*/ 	.short	(.L_214 - .L_213)
.L_213:
        /*007c*/ 	.word	0x00000000
        /*0080*/ 	.short	0x0003
        /*0082*/ 	.short	0x000c
        /*0084*/ 	.byte	0x00, 0xf0, 0x11, 0x00


	//----- nvinfo : EIATTR_KPARAM_INFO
	.align		4
.L_214:
        /*0088*/ 	.byte	0x04, 0x17
        /*008a*/ 	.short	(.L_216 - .L_215)
.L_215:
        /*008c*/ 	.word	0x00000000
        /*0090*/ 	.short	0x0002
        /*0092*/ 	.short	0x0008
        /*0094*/ 	.byte	0x00, 0xf0, 0x11, 0x00


	//----- nvinfo : EIATTR_KPARAM_INFO
	.align		4
.L_216:
        /*0098*/ 	.byte	0x04, 0x17
        /*009a*/ 	.short	(.L_218 - .L_217)
.L_217:
        /*009c*/ 	.word	0x00000000
        /*00a0*/ 	.short	0x0001
        /*00a2*/ 	.short	0x0004
        /*00a4*/ 	.byte	0x00, 0xf0, 0x11, 0x00


	//----- nvinfo : EIATTR_KPARAM_INFO
	.align		4
.L_218:
        /*00a8*/ 	.byte	0x04, 0x17
        /*00aa*/ 	.short	(.L_220 - .L_219)
.L_219:
        /*00ac*/ 	.word	0x00000000
        /*00b0*/ 	.short	0x0000
        /*00b2*/ 	.short	0x0000
        /*00b4*/ 	.byte	0x00, 0xf0, 0x11, 0x00


	//----- nvinfo : EIATTR_SPARSE_MMA_MASK
	.align		4
.L_220:
        /*00b8*/ 	.byte	0x03, 0x50
        /*00ba*/ 	.short	0x0000


	//----- nvinfo : EIATTR_MAXREG_COUNT
	.align		4
        /*00bc*/ 	.byte	0x03, 0x1b
        /*00be*/ 	.short	0x00ff


	//----- nvinfo : EIATTR_MERCURY_ISA_VERSION
	.align		4
        /*00c0*/ 	.byte	0x03, 0x5f
        /*00c2*/ 	.short	0x0101


	//----- nvinfo : EIATTR_VRC_CTA_INIT_COUNT
	.align		4
        /*00c4*/ 	.byte	0x02, 0x4a
	.zero		1
	.zero		1


	//----- nvinfo : EIATTR_EXIT_INSTR_OFFSETS
	.align		4
        /*00c8*/ 	.byte	0x04, 0x1c
        /*00ca*/ 	.short	(.L_222 - .L_221)


	//   ....[0]....
.L_221:
        /*00cc*/ 	.word	0x00000010


	//----- nvinfo : EIATTR_CBANK_PARAM_SIZE
	.align		4
.L_222:
        /*00d0*/ 	.byte	0x03, 0x19
        /*00d2*/ 	.short	0x0048


	//----- nvinfo : EIATTR_PARAM_CBANK
	.align		4
        /*00d4*/ 	.byte	0x04, 0x0a
        /*00d6*/ 	.short	(.L_224 - .L_223)
	.align		4
.L_223:
        /*00d8*/ 	.word	index@(.nv.constant0._Z10viscosityDjjffPfS_S_S_PjS0_S0_)
        /*00dc*/ 	.short	0x0380
        /*00de*/ 	.short	0x0048


	//----- nvinfo : EIATTR_SW_WAR
	.align		4
.L_224:
        /*00e0*/ 	.byte	0x04, 0x36
        /*00e2*/ 	.short	(.L_226 - .L_225)
.L_225:
        /*00e4*/ 	.word	0x00000008
.L_226:


//--------------------- .nv.info._Z19countCellOccupancyDPjS_jj --------------------------
	.section	.nv.info._Z19countCellOccupancyDPjS_jj,"",@"SHT_CUDA_INFO"
	.sectionflags	@""
	.align	4


	//----- nvinfo : EIATTR_CUDA_API_VERSION
	.align		4
        /*0000*/ 	.byte	0x04, 0x37
        /*0002*/ 	.short	(.L_228 - .L_227)
.L_227:
        /*0004*/ 	.word	0x00000082


	//----- nvinfo : EIATTR_KPARAM_INFO
	.align		4
.L_228:
        /*0008*/ 	.byte	0x04, 0x17
        /*000a*/ 	.short	(.L_230 - .L_229)
.L_229:
        /*000c*/ 	.word	0x00000000
        /*0010*/ 	.short	0x0003
        /*0012*/ 	.short	0x0014
        /*0014*/ 	.byte	0x00, 0xf0, 0x11, 0x00


	//----- nvinfo : EIATTR_KPARAM_INFO
	.align		4
.L_230:
        /*0018*/ 	.byte	0x04, 0x17
        /*001a*/ 	.short	(.L_232 - .L_231)
.L_231:
        /*001c*/ 	.word	0x00000000
        /*0020*/ 	.short	0x0002
        /*0022*/ 	.short	0x0010
        /*0024*/ 	.byte	0x00, 0xf0, 0x11, 0x00


	//----- nvinfo : EIATTR_KPARAM_INFO
	.align		4
.L_232:
        /*0028*/ 	.byte	0x04, 0x17
        /*002a*/ 	.short	(.L_234 - .L_233)
.L_233:
        /*002c*/ 	.word	0x00000000
        /*0030*/ 	.short	0x0001
        /*0032*/ 	.short	0x0008
        /*0034*/ 	.byte	0x00, 0xf5, 0x21, 0x00


	//----- nvinfo : EIATTR_KPARAM_INFO
	.align		4
.L_234:
        /*0038*/ 	.byte	0x04, 0x17
        /*003a*/ 	.short	(.L_236 - .L_235)
.L_235:
        /*003c*/ 	.word	0x00000000
        /*0040*/ 	.short	0x0000
        /*0042*/ 	.short	0x0000
        /*0044*/ 	.byte	0x00, 0xf5, 0x21, 0x00


	//----- nvinfo : EIATTR_SPARSE_MMA_MASK
	.align		4
.L_236:
        /*0048*/ 	.byte	0x03, 0x50
        /*004a*/ 	.short	0x0000


	//----- nvinfo : EIATTR_MAXREG_COUNT
	.align		4
        /*004c*/ 	.byte	0x03, 0x1b
        /*004e*/ 	.short	0x00ff


	//----- nvinfo : EIATTR_MERCURY_ISA_VERSION
	.align		4
        /*0050*/ 	.byte	0x03, 0x5f
        /*0052*/ 	.short	0x0101


	//----- nvinfo : EIATTR_VRC_CTA_INIT_COUNT
	.align		4
        /*0054*/ 	.byte	0x02, 0x4a
	.zero		1
	.zero		1


	//----- nvinfo : EIATTR_EXIT_INSTR_OFFSETS
	.align		4
        /*0058*/ 	.byte	0x04, 0x1c
        /*005a*/ 	.short	(.L_238 - .L_237)


	//   ....[0]....
.L_237:
        /*005c*/ 	.word	0x00000070


	//   ....[1]....
        /*0060*/ 	.word	0x000000e0


	//   ....[2]....
        /*0064*/ 	.word	0x00000130


	//----- nvinfo : EIATTR_CBANK_PARAM_SIZE
	.align		4
.L_238:
        /*0068*/ 	.byte	0x03, 0x19
        /*006a*/ 	.short	0x0018


	//----- nvinfo : EIATTR_PARAM_CBANK
	.align		4
        /*006c*/ 	.byte	0x04, 0x0a
        /*006e*/ 	.short	(.L_240 - .L_239)
	.align		4
.L_239:
        /*0070*/ 	.word	index@(.nv.constant0._Z19countCellOccupancyDPjS_jj)
        /*0074*/ 	.short	0x0380
        /*0076*/ 	.short	0x0018


	//----- nvinfo : EIATTR_SW_WAR
	.align		4
.L_240:
        /*0078*/ 	.byte	0x04, 0x36
        /*007a*/ 	.short	(.L_242 - .L_241)
.L_241:
        /*007c*/ 	.word	0x00000008
.L_242:


//--------------------- .nv.info._Z11pointHash2DPjPKfS1_jj --------------------------
	.section	.nv.info._Z11pointHash2DPjPKfS1_jj,"",@"SHT_CUDA_INFO"
	.sectionflags	@""
	.align	4


	//----- nvinfo : EIATTR_CUDA_API_VERSION
	.align		4
        /*0000*/ 	.byte	0x04, 0x37
        /*0002*/ 	.short	(.L_244 - .L_243)
.L_243:
        /*0004*/ 	.word	0x00000082


	//----- nvinfo : EIATTR_KPARAM_INFO
	.align		4
.L_244:
        /*0008*/ 	.byte	0x04, 0x17
        /*000a*/ 	.short	(.L_246 - .L_245)
.L_245:
        /*000c*/ 	.word	0x00000000
        /*0010*/ 	.short	0x0004
        /*0012*/ 	.short	0x001c
        /*0014*/ 	.byte	0x00, 0xf0, 0x11, 0x00


	//----- nvinfo : EIATTR_KPARAM_INFO
	.align		4
.L_246:
        /*0018*/ 	.byte	0x04, 0x17
        /*001a*/ 	.short	(.L_248 - .L_247)
.L_247:
        /*001c*/ 	.word	0x00000000
        /*0020*/ 	.short	0x0003
        /*0022*/ 	.short	0x0018
        /*0024*/ 	.byte	0x00, 0xf0, 0x11, 0x00


	//----- nvinfo : EIATTR_KPARAM_INFO
	.align		4
.L_248:
        /*0028*/ 	.byte	0x04, 0x17
        /*002a*/ 	.short	(.L_250 - .L_249)
.L_249:
        /*002c*/ 	.word	0x00000000
        /*0030*/ 	.short	0x0002
        /*0032*/ 	.short	0x0010
        /*0034*/ 	.byte	0x00, 0xf5, 0x21, 0x00


	//----- nvinfo : EIATTR_KPARAM_INFO
	.align		4
.L_250:
        /*0038*/ 	.byte	0x04, 0x17
        /*003a*/ 	.short	(.L_252 - .L_251)
.L_251:
        /*003c*/ 	.word	0x00000000
        /*0040*/ 	.short	0x0001
        /*0042*/ 	.short	0x0008
        /*0044*/ 	.byte	0x00, 0xf5, 0x21, 0x00


	//----- nvinfo : EIATTR_KPARAM_INFO
	.align		4
.L_252:
        /*0048*/ 	.byte	0x04, 0x17
        /*004a*/ 	.short	(.L_254 - .L_253)
.L_253:
        /*004c*/ 	.word	0x00000000
        /*0050*/ 	.short	0x0000
        /*0052*/ 	.short	0x0000
        /*0054*/ 	.byte	0x00, 0xf5, 0x21, 0x00


	//----- nvinfo : EIATTR_SPARSE_MMA_MASK
	.align		4
.L_254:
        /*0058*/ 	.byte	0x03, 0x50
        /*005a*/ 	.short	0x0000


	//----- nvinfo : EIATTR_MAXREG_COUNT
	.align		4
        /*005c*/ 	.byte	0x03, 0x1b
        /*005e*/ 	.short	0x00ff


	//----- nvinfo : EIATTR_MERCURY_ISA_VERSION
	.align		4
        /*0060*/ 	.byte	0x03, 0x5f
        /*0062*/ 	.short	0x0101


	//----- nvinfo : EIATTR_VRC_CTA_INIT_COUNT
	.align		4
        /*0064*/ 	.byte	0x02, 0x4a
	.zero		1
	.zero		1


	//----- nvinfo : EIATTR_EXIT_INSTR_OFFSETS
	.align		4
        /*0068*/ 	.byte	0x04, 0x1c
        /*006a*/ 	.short	(.L_256 - .L_255)


	//   ....[0]....
.L_255:
        /*006c*/ 	.word	0x00000010


	//----- nvinfo : EIATTR_CBANK_PARAM_SIZE
	.align		4
.L_256:
        /*0070*/ 	.byte	0x03, 0x19
        /*0072*/ 	.short	0x0020


	//----- nvinfo : EIATTR_PARAM_CBANK
	.align		4
        /*0074*/ 	.byte	0x04, 0x0a
        /*0076*/ 	.short	(.L_258 - .L_257)
	.align		4
.L_257:
        /*0078*/ 	.word	index@(.nv.constant0._Z11pointHash2DPjPKfS1_jj)
        /*007c*/ 	.short	0x0380
        /*007e*/ 	.short	0x0020


	//----- nvinfo : EIATTR_SW_WAR
	.align		4
.L_258:
        /*0080*/ 	.byte	0x04, 0x36
        /*0082*/ 	.short	(.L_260 - .L_259)
.L_259:
        /*0084*/ 	.word	0x00000008
.L_260:


//--------------------- .nv.callgraph             --------------------------
	.section	.nv.callgraph,"",@"SHT_CUDA_CALLGRAPH"
	.align	4
	.sectionentsize	8
	.align		4
        /*0000*/ 	.word	0x00000000
	.align		4
        /*0004*/ 	.word	0xffffffff
	.align		4
        /*0008*/ 	.word	0x00000000
	.align		4
        /*000c*/ 	.word	0xfffffffe
	.align		4
        /*0010*/ 	.word	0x00000000
	.align		4
        /*0014*/ 	.word	0xfffffffd
	.align		4
        /*0018*/ 	.word	0x00000000
	.align		4
        /*001c*/ 	.word	0xfffffffc


//--------------------- .nv.constant4             --------------------------
	.section	.nv.constant4,"a",@progbits
	.align	8
	.align		8
.nv.constant4:
        /*0000*/ 	.dword	_ZN34_INTERNAL_5770fa29_4_k_cu_16f2ebad4cuda3std3__45__cpo5beginE
	.align		8
        /*0008*/ 	.dword	_ZN34_INTERNAL_5770fa29_4_k_cu_16f2ebad4cuda3std3__45__cpo3endE
	.align		8
        /*0010*/ 	.dword	_ZN34_INTERNAL_5770fa29_4_k_cu_16f2ebad4cuda3std3__45__cpo6cbeginE
	.align		8
        /*0018*/ 	.dword	_ZN34_INTERNAL_5770fa29_4_k_cu_16f2ebad4cuda3std3__45__cpo4cendE
	.align		8
        /*0020*/ 	.dword	_ZN34_INTERNAL_5770fa29_4_k_cu_16f2ebad4cuda3std3__45__cpo6rbeginE
	.align		8
        /*0028*/ 	.dword	_ZN34_INTERNAL_5770fa29_4_k_cu_16f2ebad4cuda3std3__45__cpo4rendE
	.align		8
        /*0030*/ 	.dword	_ZN34_INTERNAL_5770fa29_4_k_cu_16f2ebad4cuda3std3__45__cpo7crbeginE
	.align		8
        /*0038*/ 	.dword	_ZN34_INTERNAL_5770fa29_4_k_cu_16f2ebad4cuda3std3__45__cpo5crendE
	.align		8
        /*0040*/ 	.dword	_ZN34_INTERNAL_5770fa29_4_k_cu_16f2ebad4cuda3std3__436_GLOBAL__N__5770fa29_4_k_cu_16f2ebad6ignoreE
	.align		8
        /*0048*/ 	.dword	_ZN34_INTERNAL_5770fa29_4_k_cu_16f2ebad4cuda3std3__419piecewise_constructE
	.align		8
        /*0050*/ 	.dword	_ZN34_INTERNAL_5770fa29_4_k_cu_16f2ebad4cuda3std3__48in_placeE
	.align		8
        /*0058*/ 	.dword	_ZN34_INTERNAL_5770fa29_4_k_cu_16f2ebad4cuda3std3__420unreachable_sentinelE
	.align		8
        /*0060*/ 	.dword	_ZN34_INTERNAL_5770fa29_4_k_cu_16f2ebad4cuda3std3__47nulloptE
	.align		8
        /*0068*/ 	.dword	_ZN34_INTERNAL_5770fa29_4_k_cu_16f2ebad4cuda3std3__48unexpectE
	.align		8
        /*0070*/ 	.dword	_ZN34_INTERNAL_5770fa29_4_k_cu_16f2ebad4cuda3std6ranges3__45__cpo4swapE
	.align		8
        /*0078*/ 	.dword	_ZN34_INTERNAL_5770fa29_4_k_cu_16f2ebad4cuda3std6ranges3__45__cpo9iter_moveE
	.align		8
        /*0080*/ 	.dword	_ZN34_INTERNAL_5770fa29_4_k_cu_16f2ebad4cuda3std6ranges3__45__cpo5beginE
	.align		8
        /*0088*/ 	.dword	_ZN34_INTERNAL_5770fa29_4_k_cu_16f2ebad4cuda3std6ranges3__45__cpo3endE
	.align		8
        /*0090*/ 	.dword	_ZN34_INTERNAL_5770fa29_4_k_cu_16f2ebad4cuda3std6ranges3__45__cpo6cbeginE
	.align		8
        /*0098*/ 	.dword	_ZN34_INTERNAL_5770fa29_4_k_cu_16f2ebad4cuda3std6ranges3__45__cpo4cendE
	.align		8
        /*00a0*/ 	.dword	_ZN34_INTERNAL_5770fa29_4_k_cu_16f2ebad4cuda3std6ranges3__45__cpo7advanceE
	.align		8
        /*00a8*/ 	.dword	_ZN34_INTERNAL_5770fa29_4_k_cu_16f2ebad4cuda3std6ranges3__45__cpo9iter_swapE
	.align		8
        /*00b0*/ 	.dword	_ZN34_INTERNAL_5770fa29_4_k_cu_16f2ebad4cuda3std6ranges3__45__cpo4nextE
	.align		8
        /*00b8*/ 	.dword	_ZN34_INTERNAL_5770fa29_4_k_cu_16f2ebad4cuda3std6ranges3__45__cpo4prevE
	.align		8
        /*00c0*/ 	.dword	_ZN34_INTERNAL_5770fa29_4_k_cu_16f2ebad4cuda3std6ranges3__45__cpo4dataE
	.align		8
        /*00c8*/ 	.dword	_ZN34_INTERNAL_5770fa29_4_k_cu_16f2ebad4cuda3std6ranges3__45__cpo5cdataE
	.align		8
        /*00d0*/ 	.dword	_ZN34_INTERNAL_5770fa29_4_k_cu_16f2ebad4cuda3std6ranges3__45__cpo4sizeE
	.align		8
        /*00d8*/ 	.dword	_ZN34_INTERNAL_5770fa29_4_k_cu_16f2ebad4cuda3std6ranges3__45__cpo5ssizeE
	.align		8
        /*00e0*/ 	.dword	_ZN34_INTERNAL_5770fa29_4_k_cu_16f2ebad4cuda3std6ranges3__45__cpo8distanceE
	.align		8
        /*00e8*/ 	.dword	_ZN34_INTERNAL_5770fa29_4_k_cu_16f2ebad6thrust24THRUST_300001_SM_1000_NS8cuda_cub3parE
	.align		8
        /*00f0*/ 	.dword	_ZN34_INTERNAL_5770fa29_4_k_cu_16f2ebad6thrust24THRUST_300001_SM_1000_NS8cuda_cub10par_nosyncE
	.align		8
        /*00f8*/ 	.dword	_ZN34_INTERNAL_5770fa29_4_k_cu_16f2ebad6thrust24THRUST_300001_SM_1000_NS6system6detail10sequential3seqE
	.align		8
        /*0100*/ 	.dword	_ZN34_INTERNAL_5770fa29_4_k_cu_16f2ebad6thrust24THRUST_300001_SM_1000_NS6system3cpp3parE
	.align		8
        /*0108*/ 	.dword	_ZN34_INTERNAL_5770fa29_4_k_cu_16f2ebad6thrust24THRUST_300001_SM_1000_NS12placeholders2_1E
	.align		8
        /*0110*/ 	.dword	_ZN34_INTERNAL_5770fa29_4_k_cu_16f2ebad6thrust24THRUST_300001_SM_1000_NS12placeholders2_2E
	.align		8
        /*0118*/ 	.dword	_ZN34_INTERNAL_5770fa29_4_k_cu_16f2ebad6thrust24THRUST_300001_SM_1000_NS12placeholders2_3E
	.align		8
        /*0120*/ 	.dword	_ZN34_INTERNAL_5770fa29_4_k_cu_16f2ebad6thrust24THRUST_300001_SM_1000_NS12placeholders2_4E
	.align		8
        /*0128*/ 	.dword	_ZN34_INTERNAL_5770fa29_4_k_cu_16f2ebad6thrust24THRUST_300001_SM_1000_NS12placeholders2_5E
	.align		8
        /*0130*/ 	.dword	_ZN34_INTERNAL_5770fa29_4_k_cu_16f2ebad6thrust24THRUST_300001_SM_1000_NS12placeholders2_6E
	.align		8
        /*0138*/ 	.dword	_ZN34_INTERNAL_5770fa29_4_k_cu_16f2ebad6thrust24THRUST_300001_SM_1000_NS12placeholders2_7E
	.align		8
        /*0140*/ 	.dword	_ZN34_INTERNAL_5770fa29_4_k_cu_16f2ebad6thrust24THRUST_300001_SM_1000_NS12placeholders2_8E
	.align		8
        /*0148*/ 	.dword	_ZN34_INTERNAL_5770fa29_4_k_cu_16f2ebad6thrust24THRUST_300001_SM_1000_NS12placeholders2_9E
	.align		8
        /*0150*/ 	.dword	_ZN34_INTERNAL_5770fa29_4_k_cu_16f2ebad6thrust24THRUST_300001_SM_1000_NS12placeholders3_10E
	.align		8
        /*0158*/ 	.dword	_ZN34_INTERNAL_5770fa29_4_k_cu_16f2ebad6thrust24THRUST_300001_SM_1000_NS3seqE
	.align		8
        /*0160*/ 	.dword	_ZN34_INTERNAL_5770fa29_4_k_cu_16f2ebad6thrust24THRUST_300001_SM_1000_NS6deviceE


//--------------------- .text._ZN3cub18CUB_300001_SM_10006detail11EmptyKernelIvEEvv --------------------------
	.section	.text._ZN3cub18CUB_300001_SM_10006detail11EmptyKernelIvEEvv,"ax",@progbits
	.align	128
        .global         _ZN3cub18CUB_300001_SM_10006detail11EmptyKernelIvEEvv
        .type           _ZN3cub18CUB_300001_SM_10006detail11EmptyKernelIvEEvv,@function
        .size           _ZN3cub18CUB_300001_SM_10006detail11EmptyKernelIvEEvv,(.L_x_26 - _ZN3cub18CUB_300001_SM_10006detail11EmptyKernelIvEEvv)
        .other          _ZN3cub18CUB_300001_SM_10006detail11EmptyKernelIvEEvv,@"STO_CUDA_ENTRY STV_DEFAULT"
_ZN3cub18CUB_300001_SM_10006detail11EmptyKernelIvEEvv:
.text._ZN3cub18CUB_300001_SM_10006detail11EmptyKernelIvEEvv:
[----:B------:R-:W-:Y:S01]  /*0000*/  LDC R1, c[0x0][0x37c] ;  /* 0x0000df00ff017b82 */ /* 0x000fe20000000800 */
[----:B------:R-:W-:Y:S05]  /*0010*/  EXIT ;  /* 0x000000000000794d */ /* 0x000fea0003800000 */
.L_x_0:
[----:B------:R-:W-:-:S00]  /*0020*/  BRA `(.L_x_0) ;  /* 0xfffffffc00fc7947 */ /* 0x000fc0000383ffff */
[----:B------:R-:W-:-:S00]  /*0030*/  NOP ;  /* 0x0000000000007918 */ /* 0x000fc00000000000 */
        /* <DEDUP_REMOVED lines=12> */
.L_x_26:


//--------------------- .text._Z11addGravityDjPfS_ --------------------------
	.section	.text._Z11addGravityDjPfS_,"ax",@progbits
	.align	128
        .global         _Z11addGravityDjPfS_
        .type           _Z11addGravityDjPfS_,@function
        .size           _Z11addGravityDjPfS_,(.L_x_27 - _Z11addGravityDjPfS_)
        .other          _Z11addGravityDjPfS_,@"STO_CUDA_ENTRY STV_DEFAULT"
_Z11addGravityDjPfS_:
.text._Z11addGravityDjPfS_:
[----:B------:R-:W-:Y:S01]  /*0000*/  LDC R1, c[0x0][0x37c] ;  /* 0x0000df00ff017b82 */ /* 0x000fe20000000800 */
[----:B------:R-:W0:Y:S07]  /*0010*/  S2R R0, SR_TID.X ;  /* 0x0000000000007919 */ /* 0x000e2e0000002100 */
[----:B------:R-:W0:Y:S01]  /*0020*/  S2UR UR4, SR_CTAID.X ;  /* 0x00000000000479c3 */ /* 0x000e220000002500 */
[----:B------:R-:W1:Y:S07]  /*0030*/  LDCU UR5, c[0x0][0x380] ;  /* 0x00007000ff0577ac */ /* 0x000e6e0008000800 */
[----:B------:R-:W0:Y:S02]  /*0040*/  LDC R5, c[0x0][0x360] ;  /* 0x0000d800ff057b82 */ /* 0x000e240000000800 */
[----:B0-----:R-:W-:-:S05]  /*0050*/  IMAD R5, R5, UR4, R0 ;  /* 0x0000000405057c24 */ /* 0x001fca000f8e0200 */
[----:B-1----:R-:W-:-:S13]  /*0060*/  ISETP.GT.U32.AND P0, PT, R5, UR5, PT ;  /* 0x0000000505007c0c */ /* 0x002fda000bf04070 */
[----:B------:R-:W-:Y:S05]  /*0070*/  @P0 EXIT ;  /* 0x000000000000094d */ /* 0x000fea0003800000 */
[----:B------:R-:W0:Y:S01]  /*0080*/  LDC.64 R2, c[0x0][0x390] ;  /* 0x0000e400ff027b82 */ /* 0x000e220000000a00 */
[----:B------:R-:W1:Y:S01]  /*0090*/  LDCU.64 UR4, c[0x0][0x358] ;  /* 0x00006b00ff0477ac */ /* 0x000e620008000a00 */
[----:B0-----:R-:W-:-:S05]  /*00a0*/  IMAD.WIDE.U32 R2, R5, 0x4, R2 ;  /* 0x0000000405027825 */ /* 0x001fca00078e0002 */
[----:B-1----:R-:W2:Y:S02]  /*00b0*/  LDG.E R0, desc[UR4][R2.64] ;  /* 0x0000000402007981 */ /* 0x002ea4000c1e1900 */
[----:B--2---:R-:W-:-:S05]  /*00c0*/  FADD R5, R0, -0.009800000116229057312 ;  /* 0xbc20902e00057421 */ /* 0x004fca0000000000 */
[----:B------:R-:W-:Y:S01]  /*00d0*/  STG.E desc[UR4][R2.64], R5 ;  /* 0x0000000502007986 */ /* 0x000fe2000c101904 */
[----:B------:R-:W-:Y:S05]  /*00e0*/  EXIT ;  /* 0x000000000000794d */ /* 0x000fea0003800000 */
.L_x_1:
        /* <DEDUP_REMOVED lines=9> */
.L_x_27:


//--------------------- .text._Z15updateVelocityDjfPfS_S_S_S_S_ --------------------------
	.section	.text._Z15updateVelocityDjfPfS_S_S_S_S_,"ax",@progbits
	.align	128
        .global         _Z15updateVelocityDjfPfS_S_S_S_S_
        .type           _Z15updateVelocityDjfPfS_S_S_S_S_,@function
        .size           _Z15updateVelocityDjfPfS_S_S_S_S_,(.L_x_25 - _Z15updateVelocityDjfPfS_S_S_S_S_)
        .other          _Z15updateVelocityDjfPfS_S_S_S_S_,@"STO_CUDA_ENTRY STV_DEFAULT"
_Z15updateVelocityDjfPfS_S_S_S_S_:
.text._Z15updateVelocityDjfPfS_S_S_S_S_:
        /* <DEDUP_REMOVED lines=9> */
[----:B------:R-:W1:Y:S07]  /*0090*/  LDCU.64 UR4, c[0x0][0x358] ;  /* 0x00006b00ff0477ac */ /* 0x000e6e0008000a00 */
[----:B------:R-:W2:Y:S08]  /*00a0*/  LDC.64 R4, c[0x0][0x388] ;  /* 0x0000e200ff047b82 */ /* 0x000eb00000000a00 */
[----:B------:R-:W3:Y:S01]  /*00b0*/  LDC R13, c[0x0][0x384] ;  /* 0x0000e100ff0d7b82 */ /* 0x000ee20000000800 */
[----:B0-----:R-:W-:-:S06]  /*00c0*/  IMAD.WIDE.U32 R6, R3, 0x4, R6 ;  /* 0x0000000403067825 */ /* 0x001fcc00078e0006 */
[----:B-1----:R-:W4:Y:S01]  /*00d0*/  LDG.E R7, desc[UR4][R6.64] ;  /* 0x0000000406077981 */ /* 0x002f22000c1e1900 */
[----:B--2---:R-:W-:-:S05]  /*00e0*/  IMAD.WIDE.U32 R4, R3, 0x4, R4 ;  /* 0x0000000403047825 */ /* 0x004fca00078e0004 */
[----:B------:R-:W4:Y:S01]  /*00f0*/  LDG.E R2, desc[UR4][R4.64] ;  /* 0x0000000404027981 */ /* 0x000f22000c1e1900 */
[----:B---3--:R-:W0:Y:S01]  /*0100*/  MUFU.RCP R8, R13 ;  /* 0x0000000d00087308 */ /* 0x008e220000001000 */
[----:B------:R-:W1:Y:S01]  /*0110*/  LDC R0, c[0x0][0x384] ;  /* 0x0000e100ff007b82 */ /* 0x000e620000000800 */
[----:B------:R-:W-:Y:S01]  /*0120*/  BSSY.RECONVERGENT B0, `(.L_x_2) ;  /* 0x000000c000007945 */ /* 0x000fe20003800200 */
[----:B0-----:R-:W-:-:S04]  /*0130*/  FFMA R9, R8, -R13, 1 ;  /* 0x3f80000008097423 */ /* 0x001fc8000000080d */
[----:B------:R-:W-:Y:S01]  /*0140*/  FFMA R9, R8, R9, R8 ;  /* 0x0000000908097223 */ /* 0x000fe20000000008 */
[----:B----4-:R-:W-:-:S04]  /*0150*/  FADD R2, R2, -R7 ;  /* 0x8000000702027221 */ /* 0x010fc80000000000 */
[----:B------:R-:W0:Y:S01]  /*0160*/  FCHK P0, R2, R13 ;  /* 0x0000000d02007302 */ /* 0x000e220000000000 */
[----:B------:R-:W-:-:S04]  /*0170*/  FFMA R8, R2, R9, RZ ;  /* 0x0000000902087223 */ /* 0x000fc800000000ff */
[----:B------:R-:W-:-:S04]  /*0180*/  FFMA R10, R8, -R13, R2 ;  /* 0x8000000d080a7223 */ /* 0x000fc80000000002 */
[----:B------:R-:W-:Y:S01]  /*0190*/  FFMA R11, R9, R10, R8 ;  /* 0x0000000a090b7223 */ /* 0x000fe20000000008 */
[----:B01----:R-:W-:Y:S06]  /*01a0*/  @!P0 BRA `(.L_x_3) ;  /* 0x00000000000c8947 */ /* 0x003fec0003800000 */
[----:B------:R-:W-:-:S07]  /*01b0*/  MOV R4, 0x1d0 ;  /* 0x000001d000047802 */ /* 0x000fce0000000f00 */
[----:B------:R-:W-:Y:S05]  /*01c0*/  CALL.REL.NOINC `($__internal_0_$__cuda_sm3x_div_rn_noftz_f32_slowpath) ;  /* 0x00000000007c7944 */ /* 0x000fea0003c00000 */
[----:B------:R-:W-:-:S07]  /*01d0*/  IMAD.MOV.U32 R11, RZ, RZ, R2 ;  /* 0x000000ffff0b7224 */ /* 0x000fce00078e0002 */
.L_x_3:
[----:B------:R-:W-:Y:S05]  /*01e0*/  BSYNC.RECONVERGENT B0 ;  /* 0x0000000000007941 */ /* 0x000fea0003800200 */
.L_x_2:
[----:B------:R-:W0:Y:S08]  /*01f0*/  LDC.64 R4, c[0x0][0x3a8] ;  /* 0x0000ea00ff047b82 */ /* 0x000e300000000a00 */
[----:B------:R-:W1:Y:S08]  /*0200*/  LDC.64 R6, c[0x0][0x390] ;  /* 0x0000e400ff067b82 */ /* 0x000e700000000a00 */
[----:B------:R-:W2:Y:S01]  /*0210*/  LDC.64 R8, c[0x0][0x3a0] ;  /* 0x0000e800ff087b82 */ /* 0x000ea20000000a00 */
[----:B0-----:R-:W-:-:S07]  /*0220*/  IMAD.WIDE.U32 R4, R3, 0x4, R4 ;  /* 0x0000000403047825 */ /* 0x001fce00078e0004 */
[----:B------:R-:W0:Y:S01]  /*0230*/  LDC R12, c[0x0][0x384] ;  /* 0x0000e100ff0c7b82 */ /* 0x000e220000000800 */
[----:B------:R3:W-:Y:S01]  /*0240*/  STG.E desc[UR4][R4.64], R11 ;  /* 0x0000000b04007986 */ /* 0x0007e2000c101904 */
[----:B-1----:R-:W-:-:S06]  /*0250*/  IMAD.WIDE.U32 R6, R3, 0x4, R6 ;  /* 0x0000000403067825 */ /* 0x002fcc00078e0006 */
[----:B------:R-:W4:Y:S01]  /*0260*/  LDG.E R6, desc[UR4][R6.64] ;  /* 0x0000000406067981 */ /* 0x000f22000c1e1900 */
[----:B--2---:R-:W-:-:S06]  /*0270*/  IMAD.WIDE.U32 R8, R3, 0x4, R8 ;  /* 0x0000000403087825 */ /* 0x004fcc00078e0008 */
[----:B------:R-:W4:Y:S01]  /*0280*/  LDG.E R9, desc[UR4][R8.64] ;  /* 0x0000000408097981 */ /* 0x000f22000c1e1900 */
[----:B0-----:R-:W0:Y:S01]  /*0290*/  MUFU.RCP R15, R12 ;  /* 0x0000000c000f7308 */ /* 0x001e220000001000 */
        /* <DEDUP_REMOVED lines=8> */
[----:B0--3--:R-:W-:Y:S06]  /*0320*/  @!P0 BRA `(.L_x_5) ;  /* 0x0000000000108947 */ /* 0x009fec0003800000 */
[----:B------:R-:W-:Y:S01]  /*0330*/  IMAD.MOV.U32 R2, RZ, RZ, R13 ;  /* 0x000000ffff027224 */ /* 0x000fe200078e000d */
[----:B------:R-:W-:-:S07]  /*0340*/  MOV R4, 0x360 ;  /* 0x0000036000047802 */ /* 0x000fce0000000f00 */
[----:B------:R-:W-:Y:S05]  /*0350*/  CALL.REL.NOINC `($__internal_0_$__cuda_sm3x_div_rn_noftz_f32_slowpath) ;  /* 0x0000000000187944 */ /* 0x000fea0003c00000 */
[----:B------:R-:W-:-:S07]  /*0360*/  IMAD.MOV.U32 R15, RZ, RZ, R2 ;  /* 0x000000ffff0f7224 */ /* 0x000fce00078e0002 */
.L_x_5:
[----:B------:R-:W-:Y:S05]  /*0370*/  BSYNC.RECONVERGENT B0 ;  /* 0x0000000000007941 */ /* 0x000fea0003800200 */
.L_x_4:
[----:B------:R-:W0:Y:S02]  /*0380*/  LDC.64 R4, c[0x0][0x3b0] ;  /* 0x0000ec00ff047b82 */ /* 0x000e240000000a00 */
[----:B0-----:R-:W-:-:S05]  /*0390*/  IMAD.WIDE.U32 R2, R3, 0x4, R4 ;  /* 0x0000000403027825 */ /* 0x001fca00078e0004 */
[----:B------:R-:W-:Y:S01]  /*03a0*/  STG.E desc[UR4][R2.64], R15 ;  /* 0x0000000f02007986 */ /* 0x000fe2000c101904 */
[----:B------:R-:W-:Y:S05]  /*03b0*/  EXIT ;  /* 0x000000000000794d */ /* 0x000fea0003800000 */
        .weak           $__internal_0_$__cuda_sm3x_div_rn_noftz_f32_slowpath
        .type           $__internal_0_$__cuda_sm3x_div_rn_noftz_f32_slowpath,@function
        .size           $__internal_0_$__cuda_sm3x_div_rn_noftz_f32_slowpath,(.L_x_25 - $__internal_0_$__cuda_sm3x_div_rn_noftz_f32_slowpath)
$__internal_0_$__cuda_sm3x_div_rn_noftz_f32_slowpath:
[----:B------:R-:W-:Y:S01]  /*03c0*/  SHF.R.U32.HI R6, RZ, 0x17, R0 ;  /* 0x00000017ff067819 */ /* 0x000fe20000011600 */
[----:B------:R-:W-:Y:S01]  /*03d0*/  BSSY.RECONVERGENT B1, `(.L_x_6) ;  /* 0x0000063000017945 */ /* 0x000fe20003800200 */
[----:B------:R-:W-:Y:S02]  /*03e0*/  SHF.R.U32.HI R5, RZ, 0x17, R2 ;  /* 0x00000017ff057819 */ /* 0x000fe40000011602 */
[----:B------:R-:W-:Y:S02]  /*03f0*/  LOP3.LUT R6, R6, 0xff, RZ, 0xc0, !PT ;  /* 0x000000ff06067812 */ /* 0x000fe400078ec0ff */
[----:B------:R-:W-:Y:S01]  /*0400*/  LOP3.LUT R10, R5, 0xff, RZ, 0xc0, !PT ;  /* 0x000000ff050a7812 */ /* 0x000fe200078ec0ff */
[----:B------:R-:W-:Y:S02]  /*0410*/  IMAD.MOV.U32 R5, RZ, RZ, R0 ;  /* 0x000000ffff057224 */ /* 0x000fe400078e0000 */
[----:B------:R-:W-:Y:S02]  /*0420*/  VIADD R8, R6, 0xffffffff ;  /* 0xffffffff06087836 */ /* 0x000fe40000000000 */
[----:B------:R-:W-:-:S03]  /*0430*/  VIADD R9, R10, 0xffffffff ;  /* 0xffffffff0a097836 */ /* 0x000fc60000000000 */
[----:B------:R-:W-:-:S04]  /*0440*/  ISETP.GT.U32.AND P0, PT, R8, 0xfd, PT ;  /* 0x000000fd0800780c */ /* 0x000fc80003f04070 */
[----:B------:R-:W-:-:S13]  /*0450*/  ISETP.GT.U32.OR P0, PT, R9, 0xfd, P0 ;  /* 0x000000fd0900780c */ /* 0x000fda0000704470 */
[----:B------:R-:W-:Y:S01]  /*0460*/  @!P0 MOV R7, RZ ;  /* 0x000000ff00078202 */ /* 0x000fe20000000f00 */
[----:B------:R-:W-:Y:S06]  /*0470*/  @!P0 BRA `(.L_x_7) ;  /* 0x00000000005c8947 */ /* 0x000fec0003800000 */
[----:B------:R-:W-:Y:S02]  /*0480*/  FSETP.GTU.FTZ.AND P0, PT, |R2|, +INF , PT ;  /* 0x7f8000000200780b */ /* 0x000fe40003f1c200 */
[----:B------:R-:W-:-:S04]  /*0490*/  FSETP.GTU.FTZ.AND P1, PT, |R0|, +INF , PT ;  /* 0x7f8000000000780b */ /* 0x000fc80003f3c200 */
[----:B------:R-:W-:-:S13]  /*04a0*/  PLOP3.LUT P0, PT, P0, P1, PT, 0xf8, 0x8f ;  /* 0x00000000008f781c */ /* 0x000fda0000703f70 */
[----:B------:R-:W-:Y:S05]  /*04b0*/  @P0 BRA `(.L_x_8) ;  /* 0x00000004004c0947 */ /* 0x000fea0003800000 */
[----:B------:R-:W-:-:S13]  /*04c0*/  LOP3.LUT P0, RZ, R5, 0x7fffffff, R2, 0xc8, !PT ;  /* 0x7fffffff05ff7812 */ /* 0x000fda000780c802 */
[----:B------:R-:W-:Y:S05]  /*04d0*/  @!P0 BRA `(.L_x_9) ;  /* 0x00000004003c8947 */ /* 0x000fea0003800000 */
[----:B------:R-:W-:Y:S02]  /*04e0*/  FSETP.NEU.FTZ.AND P2, PT, |R2|, +INF , PT ;  /* 0x7f8000000200780b */ /* 0x000fe40003f5d200 */
[----:B------:R-:W-:Y:S02]  /*04f0*/  FSETP.NEU.FTZ.AND P1, PT, |R0|, +INF , PT ;  /* 0x7f8000000000780b */ /* 0x000fe40003f3d200 */
[----:B------:R-:W-:-:S11]  /*0500*/  FSETP.NEU.FTZ.AND P0, PT, |R2|, +INF , PT ;  /* 0x7f8000000200780b */ /* 0x000fd60003f1d200 */
[----:B------:R-:W-:Y:S05]  /*0510*/  @!P1 BRA !P2, `(.L_x_9) ;  /* 0x00000004002c9947 */ /* 0x000fea0005000000 */
[----:B------:R-:W-:-:S04]  /*0520*/  LOP3.LUT P2, RZ, R2, 0x7fffffff, RZ, 0xc0, !PT ;  /* 0x7fffffff02ff7812 */ /* 0x000fc8000784c0ff */
[----:B------:R-:W-:-:S13]  /*0530*/  PLOP3.LUT P1, PT, P1, P2, PT, 0x2f, 0xf2 ;  /* 0x0000000000f2781c */ /* 0x000fda0000f24577 */
[----:B------:R-:W-:Y:S05]  /*0540*/  @P1 BRA `(.L_x_10) ;  /* 0x0000000400181947 */ /* 0x000fea0003800000 */
[----:B------:R-:W-:-:S04]  /*0550*/  LOP3.LUT P1, RZ, R5, 0x7fffffff, RZ, 0xc0, !PT ;  /* 0x7fffffff05ff7812 */ /* 0x000fc8000782c0ff */
[----:B------:R-:W-:-:S13]  /*0560*/  PLOP3.LUT P0, PT, P0, P1, PT, 0x2f, 0xf2 ;  /* 0x0000000000f2781c */ /* 0x000fda0000702577 */
[----:B------:R-:W-:Y:S05]  /*0570*/  @P0 BRA `(.L_x_11) ;  /* 0x0000000400000947 */ /* 0x000fea0003800000 */
[----:B------:R-:W-:Y:S02]  /*0580*/  ISETP.GE.AND P0, PT, R9, RZ, PT ;  /* 0x000000ff0900720c */ /* 0x000fe40003f06270 */
[----:B------:R-:W-:-:S11]  /*0590*/  ISETP.GE.AND P1, PT, R8, RZ, PT ;  /* 0x000000ff0800720c */ /* 0x000fd60003f26270 */
[----:B------:R-:W-:Y:S02]  /*05a0*/  @P0 IMAD.MOV.U32 R7, RZ, RZ, RZ ;  /* 0x000000ffff070224 */ /* 0x000fe400078e00ff */
[----:B------:R-:W-:Y:S01]  /*05b0*/  @!P0 FFMA R2, R2, 1.84467440737095516160e+19, RZ ;  /* 0x5f80000002028823 */ /* 0x000fe200000000ff */
[----:B------:R-:W-:Y:S02]  /*05c0*/  @!P0 IMAD.MOV.U32 R7, RZ, RZ, -0x40 ;  /* 0xffffffc0ff078424 */ /* 0x000fe400078e00ff */
[----:B------:R-:W-:Y:S02]  /*05d0*/  @!P1 FFMA R5, R0, 1.84467440737095516160e+19, RZ ;  /* 0x5f80000000059823 */ /* 0x000fe400000000ff */
[----:B------:R-:W-:-:S07]  /*05e0*/  @!P1 VIADD R7, R7, 0x40 ;  /* 0x0000004007079836 */ /* 0x000fce0000000000 */
.L_x_7:
[----:B------:R-:W-:Y:S01]  /*05f0*/  LEA R8, R6, 0xc0800000, 0x17 ;  /* 0xc080000006087811 */ /* 0x000fe200078eb8ff */
[----:B------:R-:W-:Y:S04]  /*0600*/  BSSY.RECONVERGENT B2, `(.L_x_12) ;  /* 0x0000036000027945 */ /* 0x000fe80003800200 */
[----:B------:R-:W-:Y:S01]  /*0610*/  IMAD.IADD R8, R5, 0x1, -R8 ;  /* 0x0000000105087824 */ /* 0x000fe200078e0a08 */
[----:B------:R-:W-:-:S03]  /*0620*/  IADD3 R5, PT, PT, R10, -0x7f, RZ ;  /* 0xffffff810a057810 */ /* 0x000fc60007ffe0ff */
[----:B------:R-:W0:Y:S01]  /*0630*/  MUFU.RCP R9, R8 ;  /* 0x0000000800097308 */ /* 0x000e220000001000 */
[----:B------:R-:W-:Y:S01]  /*0640*/  FADD.FTZ R11, -R8, -RZ ;  /* 0x800000ff080b7221 */ /* 0x000fe20000010100 */
[C---:B------:R-:W-:Y:S01]  /*0650*/  IMAD R2, R5.reuse, -0x800000, R2 ;  /* 0xff80000005027824 */ /* 0x040fe200078e0202 */
[----:B------:R-:W-:-:S05]  /*0660*/  IADD3 R6, PT, PT, R5, 0x7f, -R6 ;  /* 0x0000007f05067810 */ /* 0x000fca0007ffe806 */
[----:B------:R-:W-:Y:S02]  /*0670*/  IMAD.IADD R6, R6, 0x1, R7 ;  /* 0x0000000106067824 */ /* 0x000fe400078e0207 */
[----:B0-----:R-:W-:-:S04]  /*0680*/  FFMA R10, R9, R11, 1 ;  /* 0x3f800000090a7423 */ /* 0x001fc8000000000b */
[----:B------:R-:W-:-:S04]  /*0690*/  FFMA R12, R9, R10, R9 ;  /* 0x0000000a090c7223 */ /* 0x000fc80000000009 */
[----:B------:R-:W-:-:S04]  /*06a0*/  FFMA R9, R2, R12, RZ ;  /* 0x0000000c02097223 */ /* 0x000fc800000000ff */
[----:B------:R-:W-:-:S04]  /*06b0*/  FFMA R10, R11, R9, R2 ;  /* 0x000000090b0a7223 */ /* 0x000fc80000000002 */
[----:B------:R-:W-:-:S04]  /*06c0*/  FFMA R9, R12, R10, R9 ;  /* 0x0000000a0c097223 */ /* 0x000fc80000000009 */
[----:B------:R-:W-:-:S04]  /*06d0*/  FFMA R10, R11, R9, R2 ;  /* 0x000000090b0a7223 */ /* 0x000fc80000000002 */
[----:B------:R-:W-:-:S05]  /*06e0*/  FFMA R2, R12, R10, R9 ;  /* 0x0000000a0c027223 */ /* 0x000fca0000000009 */
[----:B------:R-:W-:-:S04]  /*06f0*/  SHF.R.U32.HI R5, RZ, 0x17, R2 ;  /* 0x00000017ff057819 */ /* 0x000fc80000011602 */
[----:B------:R-:W-:-:S05]  /*0700*/  LOP3.LUT R5, R5, 0xff, RZ, 0xc0, !PT ;  /* 0x000000ff05057812 */ /* 0x000fca00078ec0ff */
[----:B------:R-:W-:-:S04]  /*0710*/  IMAD.IADD R11, R5, 0x1, R6 ;  /* 0x00000001050b7824 */ /* 0x000fc800078e0206 */
[----:B------:R-:W-:-:S05]  /*0720*/  VIADD R5, R11, 0xffffffff ;  /* 0xffffffff0b057836 */ /* 0x000fca0000000000 */
[----:B------:R-:W-:-:S13]  /*0730*/  ISETP.GE.U32.AND P0, PT, R5, 0xfe, PT ;  /* 0x000000fe0500780c */ /* 0x000fda0003f06070 */
[----:B------:R-:W-:Y:S05]  /*0740*/  @!P0 BRA `(.L_x_13) ;  /* 0x0000000000808947 */ /* 0x000fea0003800000 */
[----:B------:R-:W-:-:S13]  /*0750*/  ISETP.GT.AND P0, PT, R11, 0xfe, PT ;  /* 0x000000fe0b00780c */ /* 0x000fda0003f04270 */
[----:B------:R-:W-:Y:S05]  /*0760*/  @P0 BRA `(.L_x_14) ;  /* 0x00000000006c0947 */ /* 0x000fea0003800000 */
[----:B------:R-:W-:-:S13]  /*0770*/  ISETP.GE.AND P0, PT, R11, 0x1, PT ;  /* 0x000000010b00780c */ /* 0x000fda0003f06270 */
[----:B------:R-:W-:Y:S05]  /*0780*/  @P0 BRA `(.L_x_15) ;  /* 0x0000000000740947 */ /* 0x000fea0003800000 */
[----:B------:R-:W-:Y:S02]  /*0790*/  ISETP.GE.AND P0, PT, R11, -0x18, PT ;  /* 0xffffffe80b00780c */ /* 0x000fe40003f06270 */
[----:B------:R-:W-:-:S11]  /*07a0*/  LOP3.LUT R2, R2, 0x80000000, RZ, 0xc0, !PT ;  /* 0x8000000002027812 */ /* 0x000fd600078ec0ff */
[----:B------:R-:W-:Y:S05]  /*07b0*/  @!P0 BRA `(.L_x_15) ;  /* 0x0000000000688947 */ /* 0x000fea0003800000 */
[CCC-:B------:R-:W-:Y:S01]  /*07c0*/  FFMA.RZ R5, R12.reuse, R10.reuse, R9.reuse ;  /* 0x0000000a0c057223 */ /* 0x1c0fe2000000c009 */
[C---:B------:R-:W-:Y:S02]  /*07d0*/  VIADD R8, R11.reuse, 0x20 ;  /* 0x000000200b087836 */ /* 0x040fe40000000000 */
[CCC-:B------:R-:W-:Y:S01]  /*07e0*/  FFMA.RM R6, R12.reuse, R10.reuse, R9.reuse ;  /* 0x0000000a0c067223 */ /* 0x1c0fe20000004009 */
[----:B------:R-:W-:Y:S02]  /*07f0*/  ISETP.NE.AND P2, PT, R11, RZ, PT ;  /* 0x000000ff0b00720c */ /* 0x000fe40003f45270 */
[----:B------:R-:W-:Y:S01]  /*0800*/  LOP3.LUT R7, R5, 0x7fffff, RZ, 0xc0, !PT ;  /* 0x007fffff05077812 */ /* 0x000fe200078ec0ff */
[----:B------:R-:W-:Y:S01]  /*0810*/  FFMA.RP R5, R12, R10, R9 ;  /* 0x0000000a0c057223 */ /* 0x000fe20000008009 */
[----:B------:R-:W-:Y:S02]  /*0820*/  ISETP.NE.AND P1, PT, R11, RZ, PT ;  /* 0x000000ff0b00720c */ /* 0x000fe40003f25270 */
[----:B------:R-:W-:-:S02]  /*0830*/  LOP3.LUT R7, R7, 0x800000, RZ, 0xfc, !PT ;  /* 0x0080000007077812 */ /* 0x000fc400078efcff */
[----:B------:R-:W-:Y:S02]  /*0840*/  IADD3 R9, PT, PT, -R11, RZ, RZ ;  /* 0x000000ff0b097210 */ /* 0x000fe40007ffe1ff */
[----:B------:R-:W-:Y:S02]  /*0850*/  SHF.L.U32 R8, R7, R8, RZ ;  /* 0x0000000807087219 */ /* 0x000fe400000006ff */
[----:B------:R-:W-:Y:S02]  /*0860*/  FSETP.NEU.FTZ.AND P0, PT, R5, R6, PT ;  /* 0x000000060500720b */ /* 0x000fe40003f1d000 */
[----:B------:R-:W-:Y:S02]  /*0870*/  SEL R6, R9, RZ, P2 ;  /* 0x000000ff09067207 */ /* 0x000fe40001000000 */
[----:B------:R-:W-:Y:S02]  /*0880*/  ISETP.NE.AND P1, PT, R8, RZ, P1 ;  /* 0x000000ff0800720c */ /* 0x000fe40000f25270 */
[----:B------:R-:W-:-:S02]  /*0890*/  SHF.R.U32.HI R6, RZ, R6, R7 ;  /* 0x00000006ff067219 */ /* 0x000fc40000011607 */
[----:B------:R-:W-:Y:S02]  /*08a0*/  PLOP3.LUT P0, PT, P0, P1, PT, 0xf8, 0x8f ;  /* 0x00000000008f781c */ /* 0x000fe40000703f70 */
[----:B------:R-:W-:Y:S02]  /*08b0*/  SHF.R.U32.HI R8, RZ, 0x1, R6 ;  /* 0x00000001ff087819 */ /* 0x000fe40000011606 */
[----:B------:R-:W-:-:S04]  /*08c0*/  SEL R5, RZ, 0x1, !P0 ;  /* 0x00000001ff057807 */ /* 0x000fc80004000000 */
[----:B------:R-:W-:-:S04]  /*08d0*/  LOP3.LUT R5, R5, 0x1, R8, 0xf8, !PT ;  /* 0x0000000105057812 */ /* 0x000fc800078ef808 */
[----:B------:R-:W-:-:S05]  /*08e0*/  LOP3.LUT R5, R5, R6, RZ, 0xc0, !PT ;  /* 0x0000000605057212 */ /* 0x000fca00078ec0ff */
[----:B------:R-:W-:-:S05]  /*08f0*/  IMAD.IADD R5, R8, 0x1, R5 ;  /* 0x0000000108057824 */ /* 0x000fca00078e0205 */
[----:B------:R-:W-:Y:S01]  /*0900*/  LOP3.LUT R2, R5, R2, RZ, 0xfc, !PT ;  /* 0x0000000205027212 */ /* 0x000fe200078efcff */
[----:B------:R-:W-:Y:S06]  /*0910*/  BRA `(.L_x_15) ;  /* 0x0000000000107947 */ /* 0x000fec0003800000 */
.L_x_14:
[----:B------:R-:W-:-:S04]  /*0920*/  LOP3.LUT R2, R2, 0x80000000, RZ, 0xc0, !PT ;  /* 0x8000000002027812 */ /* 0x000fc800078ec0ff */
[----:B------:R-:W-:Y:S01]  /*0930*/  LOP3.LUT R2, R2, 0x7f800000, RZ, 0xfc, !PT ;  /* 0x7f80000002027812 */ /* 0x000fe200078efcff */
[----:B------:R-:W-:Y:S06]  /*0940*/  BRA `(.L_x_15) ;  /* 0x0000000000047947 */ /* 0x000fec0003800000 */
.L_x_13:
[----:B------:R-:W-:-:S07]  /*0950*/  IMAD R2, R6, 0x800000, R2 ;  /* 0x0080000006027824 */ /* 0x000fce00078e0202 */
.L_x_15:
[----:B------:R-:W-:Y:S05]  /*0960*/  BSYNC.RECONVERGENT B2 ;  /* 0x0000000000027941 */ /* 0x000fea0003800200 */
.L_x_12:
[----:B------:R-:W-:Y:S05]  /*0970*/  BRA `(.L_x_16) ;  /* 0x0000000000207947 */ /* 0x000fea0003800000 */
.L_x_11:
[----:B------:R-:W-:-:S04]  /*0980*/  LOP3.LUT R2, R5, 0x80000000, R2, 0x48, !PT ;  /* 0x8000000005027812 */ /* 0x000fc800078e4802 */
[----:B------:R-:W-:Y:S01]  /*0990*/  LOP3.LUT R2, R2, 0x7f800000, RZ, 0xfc, !PT ;  /* 0x7f80000002027812 */ /* 0x000fe200078efcff */
[----:B------:R-:W-:Y:S06]  /*09a0*/  BRA `(.L_x_16) ;  /* 0x0000000000147947 */ /* 0x000fec0003800000 */
.L_x_10:
[----:B------:R-:W-:Y:S01]  /*09b0*/  LOP3.LUT R2, R5, 0x80000000, R2, 0x48, !PT ;  /* 0x8000000005027812 */ /* 0x000fe200078e4802 */
[----:B------:R-:W-:Y:S06]  /*09c0*/  BRA `(.L_x_16) ;  /* 0x00000000000c7947 */ /* 0x000fec0003800000 */
.L_x_9:
[----:B------:R-:W0:Y:S01]  /*09d0*/  MUFU.RSQ R2, -QNAN ;  /* 0xffc0000000027908 */ /* 0x000e220000001400 */
[----:B------:R-:W-:Y:S05]  /*09e0*/  BRA `(.L_x_16) ;  /* 0x0000000000047947 */ /* 0x000fea0003800000 */
.L_x_8:
[----:B------:R-:W-:-:S07]  /*09f0*/  FADD.FTZ R2, R2, R0 ;  /* 0x0000000002027221 */ /* 0x000fce0000010000 */
.L_x_16:
[----:B------:R-:W-:Y:S05]  /*0a00*/  BSYNC.RECONVERGENT B1 ;  /* 0x0000000000017941 */ /* 0x000fea0003800200 */
.L_x_6:
[----:B------:R-:W-:-:S04]  /*0a10*/  IMAD.MOV.U32 R5, RZ, RZ, 0x0 ;  /* 0x00000000ff057424 */ /* 0x000fc800078e00ff */
[----:B0-----:R-:W-:Y:S05]  /*0a20*/  RET.REL.NODEC R4 `(_Z15updateVelocityDjfPfS_S_S_S_S_) ;  /* 0xfffffff404747950 */ /* 0x001fea0003c3ffff */
.L_x_17:
        /* <DEDUP_REMOVED lines=13> */
.L_x_25:


//--------------------- .text._Z10integrateDjfPfS_S_S_S_S_ --------------------------
	.section	.text._Z10integrateDjfPfS_S_S_S_S_,"ax",@progbits
	.align	128
        .global         _Z10integrateDjfPfS_S_S_S_S_
        .type           _Z10integrateDjfPfS_S_S_S_S_,@function
        .size           _Z10integrateDjfPfS_S_S_S_S_,(.L_x_29 - _Z10integrateDjfPfS_S_S_S_S_)
        .other          _Z10integrateDjfPfS_S_S_S_S_,@"STO_CUDA_ENTRY STV_DEFAULT"
_Z10integrateDjfPfS_S_S_S_S_:
.text._Z10integrateDjfPfS_S_S_S_S_:
        /* <DEDUP_REMOVED lines=10> */
[----:B------:R-:W2:Y:S06]  /*00a0*/  LDCU UR6, c[0x0][0x384] ;  /* 0x00007080ff0677ac */ /* 0x000eac0008000800 */
[----:B------:R-:W3:Y:S08]  /*00b0*/  LDC.64 R6, c[0x0][0x398] ;  /* 0x0000e600ff067b82 */ /* 0x000ef00000000a00 */
[----:B------:R-:W4:Y:S01]  /*00c0*/  LDC.64 R4, c[0x0][0x390] ;  /* 0x0000e400ff047b82 */ /* 0x000f220000000a00 */
[----:B0-----:R-:W-:-:S07]  /*00d0*/  IMAD.WIDE.U32 R2, R15, 0x4, R2 ;  /* 0x000000040f027825 */ /* 0x001fce00078e0002 */
[----:B------:R-:W0:Y:S01]  /*00e0*/  LDC.64 R8, c[0x0][0x3a0] ;  /* 0x0000e800ff087b82 */ /* 0x000e220000000a00 */
[----:B-1----:R-:W5:Y:S01]  /*00f0*/  LDG.E R17, desc[UR4][R2.64] ;  /* 0x0000000402117981 */ /* 0x002f62000c1e1900 */
[----:B---3--:R-:W-:-:S06]  /*0100*/  IMAD.WIDE.U32 R6, R15, 0x4, R6 ;  /* 0x000000040f067825 */ /* 0x008fcc00078e0006 */
[----:B------:R-:W1:Y:S01]  /*0110*/  LDC.64 R10, c[0x0][0x3a8] ;  /* 0x0000ea00ff0a7b82 */ /* 0x000e620000000a00 */
[----:B----4-:R-:W-:-:S07]  /*0120*/  IMAD.WIDE.U32 R4, R15, 0x4, R4 ;  /* 0x000000040f047825 */ /* 0x010fce00078e0004 */
[----:B------:R-:W3:Y:S01]  /*0130*/  LDC.64 R12, c[0x0][0x3b0] ;  /* 0x0000ec00ff0c7b82 */ /* 0x000ee20000000a00 */
[----:B-----5:R3:W-:Y:S04]  /*0140*/  STG.E desc[UR4][R6.64], R17 ;  /* 0x0000001106007986 */ /* 0x0207e8000c101904 */
[----:B------:R-:W4:Y:S01]  /*0150*/  LDG.E R19, desc[UR4][R4.64] ;  /* 0x0000000404137981 */ /* 0x000f22000c1e1900 */
[----:B0-----:R-:W-:-:S04]  /*0160*/  IMAD.WIDE.U32 R8, R15, 0x4, R8 ;  /* 0x000000040f087825 */ /* 0x001fc800078e0008 */
[C---:B-1----:R-:W-:Y:S01]  /*0170*/  IMAD.WIDE.U32 R10, R15.reuse, 0x4, R10 ;  /* 0x000000040f0a7825 */ /* 0x042fe200078e000a */
[----:B----4-:R0:W-:Y:S05]  /*0180*/  STG.E desc[UR4][R8.64], R19 ;  /* 0x0000001308007986 */ /* 0x0101ea000c101904 */
[----:B------:R-:W2:Y:S01]  /*0190*/  LDG.E R10, desc[UR4][R10.64] ;  /* 0x000000040a0a7981 */ /* 0x000ea2000c1e1900 */
[----:B---3--:R-:W-:-:S04]  /*01a0*/  IMAD.WIDE.U32 R6, R15, 0x4, R12 ;  /* 0x000000040f067825 */ /* 0x008fc800078e000c */
[----:B--2---:R-:W-:-:S05]  /*01b0*/  FMUL R21, R10, UR6 ;  /* 0x000000060a157c20 */ /* 0x004fca0008400000 */
[----:B------:R1:W-:Y:S04]  /*01c0*/  STG.E desc[UR4][R2.64], R21 ;  /* 0x0000001502007986 */ /* 0x0003e8000c101904 */
[----:B------:R-:W2:Y:S02]  /*01d0*/  LDG.E R6, desc[UR4][R6.64] ;  /* 0x0000000406067981 */ /* 0x000ea4000c1e1900 */
[----:B--2---:R-:W-:-:S05]  /*01e0*/  FMUL R13, R6, UR6 ;  /* 0x00000006060d7c20 */ /* 0x004fca0008400000 */
[----:B------:R1:W-:Y:S04]  /*01f0*/  STG.E desc[UR4][R4.64], R13 ;  /* 0x0000000d04007986 */ /* 0x0003e8000c101904 */
[----:B------:R-:W2:Y:S01]  /*0200*/  LDG.E R0, desc[UR4][R2.64] ;  /* 0x0000000402007981 */ /* 0x000ea2000c1e1900 */
[----:B------:R-:W-:Y:S01]  /*0210*/  BSSY.RECONVERGENT B0, `(.L_x_18) ;  /* 0x0000009000007945 */ /* 0x000fe20003800200 */
[----:B--2---:R-:W-:-:S04]  /*0220*/  FSETP.GEU.AND P0, PT, R0, RZ, PT ;  /* 0x000000ff0000720b */ /* 0x004fc80003f0e000 */
[----:B0-----:R-:W-:-:S04]  /*0230*/  FSEL R8, R0, RZ, P0 ;  /* 0x000000ff00087208 */ /* 0x001fc80000000000 */
[----:B------:R-:W-:-:S04]  /*0240*/  FSETP.GT.AND P0, PT, R8, 1, PT ;  /* 0x3f8000000800780b */ /* 0x000fc80003f04000 */
[----:B------:R-:W-:Y:S02]  /*0250*/  FSETP.LT.OR P1, PT, R0, RZ, P0 ;  /* 0x000000ff0000720b */ /* 0x000fe40000721400 */
[----:B------:R-:W-:-:S11]  /*0260*/  FSEL R9, R8, 1, !P0 ;  /* 0x3f80000008097808 */ /* 0x000fd60004000000 */
[----:B-1----:R-:W-:Y:S05]  /*0270*/  @!P1 BRA `(.L_x_19) ;  /* 0x0000000000089947 */ /* 0x002fea0003800000 */
[----:B------:R0:W-:Y:S04]  /*0280*/  STG.E desc[UR4][R2.64], R9 ;  /* 0x0000000902007986 */ /* 0x0001e8000c101904 */
[----:B------:R0:W5:Y:S02]  /*0290*/  LDG.E R13, desc[UR4][R4.64] ;  /* 0x00000004040d7981 */ /* 0x000164000c1e1900 */
.L_x_19:
[----:B------:R-:W-:Y:S05]  /*02a0*/  BSYNC.RECONVERGENT B0 ;  /* 0x0000000000007941 */ /* 0x000fea0003800200 */
.L_x_18:
[----:B-----5:R-:W-:-:S04]  /*02b0*/  FSETP.GEU.AND P0, PT, R13, RZ, PT ;  /* 0x000000ff0d00720b */ /* 0x020fc80003f0e000 */
[----:B------:R-:W-:-:S04]  /*02c0*/  FSEL R0, R13, RZ, P0 ;  /* 0x000000ff0d007208 */ /* 0x000fc80000000000 */
[----:B------:R-:W-:-:S04]  /*02d0*/  FSETP.GT.AND P0, PT, R0, 1, PT ;  /* 0x3f8000000000780b */ /* 0x000fc80003f04000 */
[----:B------:R-:W-:Y:S02]  /*02e0*/  FSETP.LT.OR P1, PT, R13, RZ, P0 ;  /* 0x000000ff0d00720b */ /* 0x000fe40000721400 */
[----:B0-----:R-:W-:-:S11]  /*02f0*/  FSEL R3, R0, 1, !P0 ;  /* 0x3f80000000037808 */ /* 0x001fd60004000000 */
[----:B------:R-:W-:Y:S05]  /*0300*/  @!P1 EXIT ;  /* 0x000000000000994d */ /* 0x000fea0003800000 */
[----:B------:R-:W-:Y:S01]  /*0310*/  STG.E desc[UR4][R4.64], R3 ;  /* 0x0000000304007986 */ /* 0x000fe2000c101904 */
[----:B------:R-:W-:Y:S05]  /*0320*/  EXIT ;  /* 0x000000000000794d */ /* 0x000fea0003800000 */
.L_x_20:
        /* <DEDUP_REMOVED lines=13> */
.L_x_29:


//--------------------- .text._Z8densityDjjffPfS_S_S_PjS0_S0_ --------------------------
	.section	.text._Z8densityDjjffPfS_S_S_PjS0_S0_,"ax",@progbits
	.align	128
        .global         _Z8densityDjjffPfS_S_S_PjS0_S0_
        .type           _Z8densityDjjffPfS_S_S_PjS0_S0_,@function
        .size           _Z8densityDjjffPfS_S_S_PjS0_S0_,(.L_x_30 - _Z8densityDjjffPfS_S_S_PjS0_S0_)
        .other          _Z8densityDjjffPfS_S_S_PjS0_S0_,@"STO_CUDA_ENTRY STV_DEFAULT"
_Z8densityDjjffPfS_S_S_PjS0_S0_:
.text._Z8densityDjjffPfS_S_S_PjS0_S0_:
        /* <DEDUP_REMOVED lines=10> */
[----:B------:R-:W2:Y:S01]  /*00a0*/  LDC.64 R4, c[0x0][0x398] ;  /* 0x0000e600ff047b82 */ /* 0x000ea20000000a00 */
[----:B0-----:R-:W-:-:S05]  /*00b0*/  IMAD.WIDE.U32 R2, R7, 0x4, R2 ;  /* 0x0000000407027825 */ /* 0x001fca00078e0002 */
[----:B-1----:R-:W-:Y:S01]  /*00c0*/  REDG.E.ADD.F32.FTZ.RN.STRONG.GPU desc[UR4][R2.64], RZ ;  /* 0x000000ff020079a6 */ /* 0x002fe2000c12f304 */
[----:B--2---:R-:W-:-:S05]  /*00d0*/  IMAD.WIDE.U32 R4, R7, 0x4, R4 ;  /* 0x0000000407047825 */ /* 0x004fca00078e0004 */
[----:B------:R-:W-:Y:S01]  /*00e0*/  REDG.E.ADD.F32.FTZ.RN.STRONG.GPU desc[UR4][R4.64], RZ ;  /* 0x000000ff040079a6 */ /* 0x000fe2000c12f304 */
[----:B------:R-:W-:Y:S05]  /*00f0*/  EXIT ;  /* 0x000000000000794d */ /* 0x000fea0003800000 */
.L_x_21:
        /* <DEDUP_REMOVED lines=16> */
.L_x_30:


//--------------------- .text._Z10viscosityDjjffPfS_S_S_PjS0_S0_ --------------------------
	.section	.text._Z10viscosityDjjffPfS_S_S_PjS0_S0_,"ax",@progbits
	.align	128
        .global         _Z10viscosityDjjffPfS_S_S_PjS0_S0_
        .type           _Z10viscosityDjjffPfS_S_S_PjS0_S0_,@function
        .size           _Z10viscosityDjjffPfS_S_S_PjS0_S0_,(.L_x_31 - _Z10viscosityDjjffPfS_S_S_PjS0_S0_)
        .other          _Z10viscosityDjjffPfS_S_S_PjS0_S0_,@"STO_CUDA_ENTRY STV_DEFAULT"
_Z10viscosityDjjffPfS_S_S_PjS0_S0_:
.text._Z10viscosityDjjffPfS_S_S_PjS0_S0_:
[----:B------:R-:W-:Y:S01]  /*0000*/  LDC R1, c[0x0][0x37c] ;  /* 0x0000df00ff017b82 */ /* 0x000fe20000000800 */
[----:B------:R-:W-:Y:S05]  /*0010*/  EXIT ;  /* 0x000000000000794d */ /* 0x000fea0003800000 */
.L_x_22:
        /* <DEDUP_REMOVED lines=14> */
.L_x_31:


//--------------------- .text._Z19countCellOccupancyDPjS_jj --------------------------
	.section	.text._Z19countCellOccupancyDPjS_jj,"ax",@progbits
	.align	128
        .global         _Z19countCellOccupancyDPjS_jj
        .type           _Z19countCellOccupancyDPjS_jj,@function
        .size           _Z19countCellOccupancyDPjS_jj,(.L_x_32 - _Z19countCellOccupancyDPjS_jj)
        .other          _Z19countCellOccupancyDPjS_jj,@"STO_CUDA_ENTRY STV_DEFAULT"
_Z19countCellOccupancyDPjS_jj:
.text._Z19countCellOccupancyDPjS_jj:
[----:B------:R-:W-:Y:S01]  /*0000*/  LDC R1, c[0x0][0x37c] ;  /* 0x0000df00ff017b82 */ /* 0x000fe20000000800 */
[----:B------:R-:W0:Y:S07]  /*0010*/  S2R R0, SR_TID.X ;  /* 0x0000000000007919 */ /* 0x000e2e0000002100 */
[----:B------:R-:W0:Y:S01]  /*0020*/  S2UR UR4, SR_CTAID.X ;  /* 0x00000000000479c3 */ /* 0x000e220000002500 */
[----:B------:R-:W1:Y:S07]  /*0030*/  LDCU UR5, c[0x0][0x394] ;  /* 0x00007280ff0577ac */ /* 0x000e6e0008000800 */
[----:B------:R-:W0:Y:S02]  /*0040*/  LDC R5, c[0x0][0x360] ;  /* 0x0000d800ff057b82 */ /* 0x000e240000000800 */
[----:B0-----:R-:W-:-:S05]  /*0050*/  IMAD R5, R5, UR4, R0 ;  /* 0x0000000405057c24 */ /* 0x001fca000f8e0200 */
[----:B-1----:R-:W-:-:S13]  /*0060*/  ISETP.GE.U32.AND P0, PT, R5, UR5, PT ;  /* 0x0000000505007c0c */ /* 0x002fda000bf06070 */
[----:B------:R-:W-:Y:S05]  /*0070*/  @P0 EXIT ;  /* 0x000000000000094d */ /* 0x000fea0003800000 */
[----:B------:R-:W0:Y:S01]  /*0080*/  LDC.64 R2, c[0x0][0x388] ;  /* 0x0000e200ff027b82 */ /* 0x000e220000000a00 */
[----:B------:R-:W1:Y:S01]  /*0090*/  LDCU.64 UR4, c[0x0][0x358] ;  /* 0x00006b00ff0477ac */ /* 0x000e620008000a00 */
[----:B------:R-:W2:Y:S01]  /*00a0*/  LDCU UR6, c[0x0][0x390] ;  /* 0x00007200ff0677ac */ /* 0x000ea20008000800 */
[----:B0-----:R-:W-:-:S05]  /*00b0*/  IMAD.WIDE.U32 R2, R5, 0x4, R2 ;  /* 0x0000000405027825 */ /* 0x001fca00078e0002 */
[----:B-1----:R-:W2:Y:S02]  /*00c0*/  LDG.E R5, desc[UR4][R2.64] ;  /* 0x0000000402057981 */ /* 0x002ea4000c1e1900 */
[----:B--2---:R-:W-:-:S13]  /*00d0*/  ISETP.GE.U32.AND P0, PT, R5, UR6, PT ;  /* 0x0000000605007c0c */ /* 0x004fda000bf06070 */
[----:B------:R-:W-:Y:S05]  /*00e0*/  @P0 EXIT ;  /* 0x000000000000094d */ /* 0x000fea0003800000 */
[----:B------:R-:W0:Y:S01]  /*00f0*/  LDC.64 R2, c[0x0][0x380] ;  /* 0x0000e000ff027b82 */ /* 0x000e220000000a00 */
[----:B------:R-:W-:Y:S02]  /*0100*/  HFMA2 R7, -RZ, RZ, 0, 5.9604644775390625e-08 ;  /* 0x00000001ff077431 */ /* 0x000fe400000001ff */
[----:B0-----:R-:W-:-:S05]  /*0110*/  IMAD.WIDE.U32 R2, R5, 0x4, R2 ;  /* 0x0000000405027825 */ /* 0x001fca00078e0002 */
[----:B------:R-:W-:Y:S01]  /*0120*/  REDG.E.ADD.STRONG.GPU desc[UR4][R2.64], R7 ;  /* 0x000000070200798e */ /* 0x000fe2000c12e104 */
[----:B------:R-:W-:Y:S05]  /*0130*/  EXIT ;  /* 0x000000000000794d */ /* 0x000fea0003800000 */
.L_x_23:
        /* <DEDUP_REMOVED lines=12> */
.L_x_32:


//--------------------- .text._Z11pointHash2DPjPKfS1_jj --------------------------
	.section	.text._Z11pointHash2DPjPKfS1_jj,"ax",@progbits
	.align	128
        .global         _Z11pointHash2DPjPKfS1_jj
        .type           _Z11pointHash2DPjPKfS1_jj,@function
        .size           _Z11pointHash2DPjPKfS1_jj,(.L_x_33 - _Z11pointHash2DPjPKfS1_jj)
        .other          _Z11pointHash2DPjPKfS1_jj,@"STO_CUDA_ENTRY STV_DEFAULT"
_Z11pointHash2DPjPKfS1_jj:
.text._Z11pointHash2DPjPKfS1_jj:
[----:B------:R-:W-:Y:S01]  /*0000*/  LDC R1, c[0x0][0x37c] ;  /* 0x0000df00ff017b82 */ /* 0x000fe20000000800 */
[----:B------:R-:W-:Y:S05]  /*0010*/  EXIT ;  /* 0x000000000000794d */ /* 0x000fea0003800000 */
.L_x_24:
        /* <DEDUP_REMOVED lines=14> */
.L_x_33:


//--------------------- .nv.shared.reserved.0     --------------------------
	.section	.nv.shared.reserved.0,"aw",@nobits
	.weak		__nv_reservedSMEM_offset_0_alias
	.size		__nv_reservedSMEM_offset_0_alias, 0, 64
	.other		__nv_reservedSMEM_offset_0_alias,@"STO_CUDA_RESERVED_SHARED STV_DEFAULT"
__nv_reservedSMEM_offset_0_alias:
	.zero		0
	.zero		64


//--------------------- .nv.global                --------------------------
	.section	.nv.global,"aw",@nobits
.nv.global:
	.type		_ZN34_INTERNAL_5770fa29_4_k_cu_16f2ebad6thrust24THRUST_300001_SM_1000_NS12placeholders2_8E,@object
	.size		_ZN34_INTERNAL_5770fa29_4_k_cu_16f2ebad6thrust24THRUST_300001_SM_1000_NS12placeholders2_8E,(_ZN34_INTERNAL_5770fa29_4_k_cu_16f2ebad4cuda3std3__436_GLOBAL__N__5770fa29_4_k_cu_16f2ebad6ignoreE - _ZN34_INTERNAL_5770fa29_4_k_cu_16f2ebad6thrust24THRUST_300001_SM_1000_NS12placeholders2_8E)
_ZN34_INTERNAL_5770fa29_4_k_cu_16f2ebad6thrust24THRUST_300001_SM_1000_NS12placeholders2_8E:
	.zero		1
	.type		_ZN34_INTERNAL_5770fa29_4_k_cu_16f2ebad4cuda3std3__436_GLOBAL__N__5770fa29_4_k_cu_16f2ebad6ignoreE,@object
	.size		_ZN34_INTERNAL_5770fa29_4_k_cu_16f2ebad4cuda3std3__436_GLOBAL__N__5770fa29_4_k_cu_16f2ebad6ignoreE,(_ZN34_INTERNAL_5770fa29_4_k_cu_16f2ebad4cuda3std6ranges3__45__cpo4dataE - _ZN34_INTERNAL_5770fa29_4_k_cu_16f2ebad4cuda3std3__436_GLOBAL__N__5770fa29_4_k_cu_16f2ebad6ignoreE)
_ZN34_INTERNAL_5770fa29_4_k_cu_16f2ebad4cuda3std3__436_GLOBAL__N__5770fa29_4_k_cu_16f2ebad6ignoreE:
	.zero		1
	.type		_ZN34_INTERNAL_5770fa29_4_k_cu_16f2ebad4cuda3std6ranges3__45__cpo4dataE,@object
	.size		_ZN34_INTERNAL_5770fa29_4_k_cu_16f2ebad4cuda3std6ranges3__45__cpo4dataE,(_ZN34_INTERNAL_5770fa29_4_k_cu_16f2ebad6thrust24THRUST_300001_SM_1000_NS6system3cpp3parE - _ZN34_INTERNAL_5770fa29_4_k_cu_16f2ebad4cuda3std6ranges3__45__cpo4dataE)
_ZN34_INTERNAL_5770fa29_4_k_cu_16f2ebad4cuda3std6ranges3__45__cpo4dataE:
	.zero		1
	.type		_ZN34_INTERNAL_5770fa29_4_k_cu_16f2ebad6thrust24THRUST_300001_SM_1000_NS6system3cpp3parE,@object
	.size		_ZN34_INTERNAL_5770fa29_4_k_cu_16f2ebad6thrust24THRUST_300001_SM_1000_NS6system3cpp3parE,(_ZN34_INTERNAL_5770fa29_4_k_cu_16f2ebad4cuda3std3__45__cpo5beginE - _ZN34_INTERNAL_5770fa29_4_k_cu_16f2ebad6thrust24THRUST_300001_SM_1000_NS6system3cpp3parE)
_ZN34_INTERNAL_5770fa29_4_k_cu_16f2ebad6thrust24THRUST_300001_SM_1000_NS6system3cpp3parE:
	.zero		1
	.type		_ZN34_INTERNAL_5770fa29_4_k_cu_16f2ebad4cuda3std3__45__cpo5beginE,@object
	.size		_ZN34_INTERNAL_5770fa29_4_k_cu_16f2ebad4cuda3std3__45__cpo5beginE,(_ZN34_INTERNAL_5770fa29_4_k_cu_16f2ebad4cuda3std6ranges3__45__cpo5beginE - _ZN34_INTERNAL_5770fa29_4_k_cu_16f2ebad4cuda3std3__45__cpo5beginE)
_ZN34_INTERNAL_5770fa29_4_k_cu_16f2ebad4cuda3std3__45__cpo5beginE:
	.zero		1
	.type		_ZN34_INTERNAL_5770fa29_4_k_cu_16f2ebad4cuda3std6ranges3__45__cpo5beginE,@object
	.size		_ZN34_INTERNAL_5770fa29_4_k_cu_16f2ebad4cuda3std6ranges3__45__cpo5beginE,(_ZN34_INTERNAL_5770fa29_4_k_cu_16f2ebad6thrust24THRUST_300001_SM_1000_NS6deviceE - _ZN34_INTERNAL_5770fa29_4_k_cu_16f2ebad4cuda3std6ranges3__45__cpo5beginE)
_ZN34_INTERNAL_5770fa29_4_k_cu_16f2ebad4cuda3std6ranges3__45__cpo5beginE:
	.zero		1
	.type		_ZN34_INTERNAL_5770fa29_4_k_cu_16f2ebad6thrust24THRUST_300001_SM_1000_NS6deviceE,@object
	.size		_ZN34_INTERNAL_5770fa29_4_k_cu_16f2ebad6thrust24THRUST_300001_SM_1000_NS6deviceE,(_ZN34_INTERNAL_5770fa29_4_k_cu_16f2ebad4cuda3std3__47nulloptE - _ZN34_INTERNAL_5770fa29_4_k_cu_16f2ebad6thrust24THRUST_300001_SM_1000_NS6deviceE)
_ZN34_INTERNAL_5770fa29_4_k_cu_16f2ebad6thrust24THRUST_300001_SM_1000_NS6deviceE:
	.zero		1
	.type		_ZN34_INTERNAL_5770fa29_4_k_cu_16f2ebad4cuda3std3__47nulloptE,@object
	.size		_ZN34_INTERNAL_5770fa29_4_k_cu_16f2ebad4cuda3std3__47nulloptE,(_ZN34_INTERNAL_5770fa29_4_k_cu_16f2ebad4cuda3std6ranges3__45__cpo8distanceE - _ZN34_INTERNAL_5770fa29_4_k_cu_16f2ebad4cuda3std3__47nulloptE)
_ZN34_INTERNAL_5770fa29_4_k_cu_16f2ebad4cuda3std3__47nulloptE:
	.zero		1
	.type		_ZN34_INTERNAL_5770fa29_4_k_cu_16f2ebad4cuda3std6ranges3__45__cpo8distanceE,@object
	.size		_ZN34_INTERNAL_5770fa29_4_k_cu_16f2ebad4cuda3std6ranges3__45__cpo8distanceE,(_ZN34_INTERNAL_5770fa29_4_k_cu_16f2ebad6thrust24THRUST_300001_SM_1000_NS12placeholders2_4E - _ZN34_INTERNAL_5770fa29_4_k_cu_16f2ebad4cuda3std6ranges3__45__cpo8distanceE)
_ZN34_INTERNAL_5770fa29_4_k_cu_16f2ebad4cuda3std6ranges3__45__cpo8distanceE:
	.zero		1
	.type		_ZN34_INTERNAL_5770fa29_4_k_cu_16f2ebad6thrust24THRUST_300001_SM_1000_NS12placeholders2_4E,@object
	.size		_ZN34_INTERNAL_5770fa29_4_k_cu_16f2ebad6thrust24THRUST_300001_SM_1000_NS12placeholders2_4E,(_ZN34_INTERNAL_5770fa29_4_k_cu_16f2ebad4cuda3std3__45__cpo6rbeginE - _ZN34_INTERNAL_5770fa29_4_k_cu_16f2ebad6thrust24THRUST_300001_SM_1000_NS12placeholders2_4E)
_ZN34_INTERNAL_5770fa29_4_k_cu_16f2ebad6thrust24THRUST_300001_SM_1000_NS12placeholders2_4E:
	.zero		1
	.type		_ZN34_INTERNAL_5770fa29_4_k_cu_16f2ebad4cuda3std3__45__cpo6rbeginE,@object
	.size		_ZN34_INTERNAL_5770fa29_4_k_cu_16f2ebad4cuda3std3__45__cpo6rbeginE,(_ZN34_INTERNAL_5770fa29_4_k_cu_16f2ebad4cuda3std6ranges3__45__cpo7advanceE - _ZN34_INTERNAL_5770fa29_4_k_cu_16f2ebad4cuda3std3__45__cpo6rbeginE)
_ZN34_INTERNAL_5770fa29_4_k_cu_16f2ebad4cuda3std3__45__cpo6rbeginE:
	.zero		1
	.type		_ZN34_INTERNAL_5770fa29_4_k_cu_16f2ebad4cuda3std6ranges3__45__cpo7advanceE,@object
	.size		_ZN34_INTERNAL_5770fa29_4_k_cu_16f2ebad4cuda3std6ranges3__45__cpo7advanceE,(_ZN34_INTERNAL_5770fa29_4_k_cu_16f2ebad6thrust24THRUST_300001_SM_1000_NS12placeholders3_10E - _ZN34_INTERNAL_5770fa29_4_k_cu_16f2ebad4cuda3std6ranges3__45__cpo7advanceE)
_ZN34_INTERNAL_5770fa29_4_k_cu_16f2ebad4cuda3std6ranges3__45__cpo7advanceE:
	.zero		1
	.type		_ZN34_INTERNAL_5770fa29_4_k_cu_16f2ebad6thrust24THRUST_300001_SM_1000_NS12placeholders3_10E,@object
	.size		_ZN34_INTERNAL_5770fa29_4_k_cu_16f2ebad6thrust24THRUST_300001_SM_1000_NS12placeholders3_10E,(_ZN34_INTERNAL_5770fa29_4_k_cu_16f2ebad4cuda3std3__48in_placeE - _ZN34_INTERNAL_5770fa29_4_k_cu_16f2ebad6thrust24THRUST_300001_SM_1000_NS12placeholders3_10E)
_ZN34_INTERNAL_5770fa29_4_k_cu_16f2ebad6thrust24THRUST_300001_SM_1000_NS12placeholders3_10E:
	.zero		1
	.type		_ZN34_INTERNAL_5770fa29_4_k_cu_16f2ebad4cuda3std3__48in_placeE,@object
	.size		_ZN34_INTERNAL_5770fa29_4_k_cu_16f2ebad4cuda3std3__48in_placeE,(_ZN34_INTERNAL_5770fa29_4_k_cu_16f2ebad4cuda3std6ranges3__45__cpo4sizeE - _ZN34_INTERNAL_5770fa29_4_k_cu_16f2ebad4cuda3std3__48in_placeE)
_ZN34_INTERNAL_5770fa29_4_k_cu_16f2ebad4cuda3std3__48in_placeE:
	.zero		1
	.type		_ZN34_INTERNAL_5770fa29_4_k_cu_16f2ebad4cuda3std6ranges3__45__cpo4sizeE,@object
	.size		_ZN34_INTERNAL_5770fa29_4_k_cu_16f2ebad4cuda3std6ranges3__45__cpo4sizeE,(_ZN34_INTERNAL_5770fa29_4_k_cu_16f2ebad6thrust24THRUST_300001_SM_1000_NS12placeholders2_2E - _ZN34_INTERNAL_5770fa29_4_k_cu_16f2ebad4cuda3std6ranges3__45__cpo4sizeE)
_ZN34_INTERNAL_5770fa29_4_k_cu_16f2ebad4cuda3std6ranges3__45__cpo4sizeE:
	.zero		1
	.type		_ZN34_INTERNAL_5770fa29_4_k_cu_16f2ebad6thrust24THRUST_300001_SM_1000_NS12placeholders2_2E,@object
	.size		_ZN34_INTERNAL_5770fa29_4_k_cu_16f2ebad6thrust24THRUST_300001_SM_1000_NS12placeholders2_2E,(_ZN34_INTERNAL_5770fa29_4_k_cu_16f2ebad4cuda3std3__45__cpo6cbeginE - _ZN34_INTERNAL_5770fa29_4_k_cu_16f2ebad6thrust24THRUST_300001_SM_1000_NS12placeholders2_2E)
_ZN34_INTERNAL_5770fa29_4_k_cu_16f2ebad6thrust24THRUST_300001_SM_1000_NS12placeholders2_2E:
	.zero		1
	.type		_ZN34_INTERNAL_5770fa29_4_k_cu_16f2ebad4cuda3std3__45__cpo6cbeginE,@object
	.size		_ZN34_INTERNAL_5770fa29_4_k_cu_16f2ebad4cuda3std3__45__cpo6cbeginE,(_ZN34_INTERNAL_5770fa29_4_k_cu_16f2ebad4cuda3std6ranges3__45__cpo6cbeginE - _ZN34_INTERNAL_5770fa29_4_k_cu_16f2ebad4cuda3std3__45__cpo6cbeginE)
_ZN34_INTERNAL_5770fa29_4_k_cu_16f2ebad4cuda3std3__45__cpo6cbeginE:
	.zero		1
	.type		_ZN34_INTERNAL_5770fa29_4_k_cu_16f2ebad4cuda3std6ranges3__45__cpo6cbeginE,@object
	.size		_ZN34_INTERNAL_5770fa29_4_k_cu_16f2ebad4cuda3std6ranges3__45__cpo6cbeginE,(_ZN34_INTERNAL_5770fa29_4_k_cu_16f2ebad6thrust24THRUST_300001_SM_1000_NS12placeholders2_6E - _ZN34_INTERNAL_5770fa29_4_k_cu_16f2ebad4cuda3std6ranges3__45__cpo6cbeginE)
_ZN34_INTERNAL_5770fa29_4_k_cu_16f2ebad4cuda3std6ranges3__45__cpo6cbeginE:
	.zero		1
	.type		_ZN34_INTERNAL_5770fa29_4_k_cu_16f2ebad6thrust24THRUST_300001_SM_1000_NS12placeholders2_6E,@object
	.size		_ZN34_INTERNAL_5770fa29_4_k_cu_16f2ebad6thrust24THRUST_300001_SM_1000_NS12placeholders2_6E,(_ZN34_INTERNAL_5770fa29_4_k_cu_16f2ebad4cuda3std3__45__cpo7crbeginE - _ZN34_INTERNAL_5770fa29_4_k_cu_16f2ebad6thrust24THRUST_300001_SM_1000_NS12placeholders2_6E)
_ZN34_INTERNAL_5770fa29_4_k_cu_16f2ebad6thrust24THRUST_300001_SM_1000_NS12placeholders2_6E:
	.zero		1
	.type		_ZN34_INTERNAL_5770fa29_4_k_cu_16f2ebad4cuda3std3__45__cpo7crbeginE,@object
	.size		_ZN34_INTERNAL_5770fa29_4_k_cu_16f2ebad4cuda3std3__45__cpo7crbeginE,(_ZN34_INTERNAL_5770fa29_4_k_cu_16f2ebad4cuda3std6ranges3__45__cpo4nextE - _ZN34_INTERNAL_5770fa29_4_k_cu_16f2ebad4cuda3std3__45__cpo7crbeginE)
_ZN34_INTERNAL_5770fa29_4_k_cu_16f2ebad4cuda3std3__45__cpo7crbeginE:
	.zero		1
	.type		_ZN34_INTERNAL_5770fa29_4_k_cu_16f2ebad4cuda3std6ranges3__45__cpo4nextE,@object
	.size		_ZN34_INTERNAL_5770fa29_4_k_cu_16f2ebad4cuda3std6ranges3__45__cpo4nextE,(_ZN34_INTERNAL_5770fa29_4_k_cu_16f2ebad4cuda3std6ranges3__45__cpo4swapE - _ZN34_INTERNAL_5770fa29_4_k_cu_16f2ebad4cuda3std6ranges3__45__cpo4nextE)
_ZN34_INTERNAL_5770fa29_4_k_cu_16f2ebad4cuda3std6ranges3__45__cpo4nextE:
	.zero		1
	.type		_ZN34_INTERNAL_5770fa29_4_k_cu_16f2ebad4cuda3std6ranges3__45__cpo4swapE,@object
	.size		_ZN34_INTERNAL_5770fa29_4_k_cu_16f2ebad4cuda3std6ranges3__45__cpo4swapE,(_ZN34_INTERNAL_5770fa29_4_k_cu_16f2ebad6thrust24THRUST_300001_SM_1000_NS8cuda_cub10par_nosyncE - _ZN34_INTERNAL_5770fa29_4_k_cu_16f2ebad4cuda3std6ranges3__45__cpo4swapE)
_ZN34_INTERNAL_5770fa29_4_k_cu_16f2ebad4cuda3std6ranges3__45__cpo4swapE:
	.zero		1
	.type		_ZN34_INTERNAL_5770fa29_4_k_cu_16f2ebad6thrust24THRUST_300001_SM_1000_NS8cuda_cub10par_nosyncE,@object
	.size		_ZN34_INTERNAL_5770fa29_4_k_cu_16f2ebad6thrust24THRUST_300001_SM_1000_NS8cuda_cub10par_nosyncE,(_ZN34_INTERNAL_5770fa29_4_k_cu_16f2ebad6thrust24THRUST_300001_SM_1000_NS3seqE - _ZN34_INTERNAL_5770fa29_4_k_cu_16f2ebad6thrust24THRUST_300001_SM_1000_NS8cuda_cub10par_nosyncE)
_ZN34_INTERNAL_5770fa29_4_k_cu_16f2ebad6thrust24THRUST_300001_SM_1000_NS8cuda_cub10par_nosyncE:
	.zero		1
	.type		_ZN34_INTERNAL_5770fa29_4_k_cu_16f2ebad6thrust24THRUST_300001_SM_1000_NS3seqE,@object
	.size		_ZN34_INTERNAL_5770fa29_4_k_cu_16f2ebad6thrust24THRUST_300001_SM_1000_NS3seqE,(_ZN34_INTERNAL_5770fa29_4_k_cu_16f2ebad4cuda3std3__420unreachable_sentinelE - _ZN34_INTERNAL_5770fa29_4_k_cu_16f2ebad6thrust24THRUST_300001_SM_1000_NS3seqE)
_ZN34_INTERNAL_5770fa29_4_k_cu_16f2ebad6thrust24THRUST_300001_SM_1000_NS3seqE:
	.zero		1
	.type		_ZN34_INTERNAL_5770fa29_4_k_cu_16f2ebad4cuda3std3__420unreachable_sentinelE,@object
	.size		_ZN34_INTERNAL_5770fa29_4_k_cu_16f2ebad4cuda3std3__420unreachable_sentinelE,(_ZN34_INTERNAL_5770fa29_4_k_cu_16f2ebad4cuda3std6ranges3__45__cpo5ssizeE - _ZN34_INTERNAL_5770fa29_4_k_cu_16f2ebad4cuda3std3__420unreachable_sentinelE)
_ZN34_INTERNAL_5770fa29_4_k_cu_16f2ebad4cuda3std3__420unreachable_sentinelE:
	.zero		1
	.type		_ZN34_INTERNAL_5770fa29_4_k_cu_16f2ebad4cuda3std6ranges3__45__cpo5ssizeE,@object
	.size		_ZN34_INTERNAL_5770fa29_4_k_cu_16f2ebad4cuda3std6ranges3__45__cpo5ssizeE,(_ZN34_INTERNAL_5770fa29_4_k_cu_16f2ebad6thrust24THRUST_300001_SM_1000_NS12placeholders2_3E - _ZN34_INTERNAL_5770fa29_4_k_cu_16f2ebad4cuda3std6ranges3__45__cpo5ssizeE)
_ZN34_INTERNAL_5770fa29_4_k_cu_16f2ebad4cuda3std6ranges3__45__cpo5ssizeE:
	.zero		1
	.type		_ZN34_INTERNAL_5770fa29_4_k_cu_16f2ebad6thrust24THRUST_300001_SM_1000_NS12placeholders2_3E,@object
	.size		_ZN34_INTERNAL_5770fa29_4_k_cu_16f2ebad6thrust24THRUST_300001_SM_1000_NS12placeholders2_3E,(_ZN34_INTERNAL_5770fa29_4_k_cu_16f2ebad4cuda3std3__45__cpo4cendE - _ZN34_INTERNAL_5770fa29_4_k_cu_16f2ebad6thrust24THRUST_300001_SM_1000_NS12placeholders2_3E)
_ZN34_INTERNAL_5770fa29_4_k_cu_16f2ebad6thrust24THRUST_300001_SM_1000_NS12placeholders2_3E:
	.zero		1
	.type		_ZN34_INTERNAL_5770fa29_4_k_cu_16f2ebad4cuda3std3__45__cpo4cendE,@object
	.size		_ZN34_INTERNAL_5770fa29_4_k_cu_16f2ebad4cuda3std3__45__cpo4cendE,(_ZN34_INTERNAL_5770fa29_4_k_cu_16f2ebad4cuda3std6ranges3__45__cpo4cendE - _ZN34_INTERNAL_5770fa29_4_k_cu_16f2ebad4cuda3std3__45__cpo4cendE)
_ZN34_INTERNAL_5770fa29_4_k_cu_16f2ebad4cuda3std3__45__cpo4cendE:
	.zero		1
	.type		_ZN34_INTERNAL_5770fa29_4_k_cu_16f2ebad4cuda3std6ranges3__45__cpo4cendE,@object
	.size		_ZN34_INTERNAL_5770fa29_4_k_cu_16f2ebad4cuda3std6ranges3__45__cpo4cendE,(_ZN34_INTERNAL_5770fa29_4_k_cu_16f2ebad6thrust24THRUST_300001_SM_1000_NS12placeholders2_7E - _ZN34_INTERNAL_5770fa29_4_k_cu_16f2ebad4cuda3std6ranges3__45__cpo4cendE)
_ZN34_INTERNAL_5770fa29_4_k_cu_16f2ebad4cuda3std6ranges3__45__cpo4cendE:
	.zero		1
	.type		_ZN34_INTERNAL_5770fa29_4_k_cu_16f2ebad6thrust24THRUST_300001_SM_1000_NS12placeholders2_7E,@object
	.size		_ZN34_INTERNAL_5770fa29_4_k_cu_16f2ebad6thrust24THRUST_300001_SM_1000_NS12placeholders2_7E,(_ZN34_INTERNAL_5770fa29_4_k_cu_16f2ebad4cuda3std3__45__cpo5crendE - _ZN34_INTERNAL_5770fa29_4_k_cu_16f2ebad6thrust24THRUST_300001_SM_1000_NS12placeholders2_7E)
_ZN34_INTERNAL_5770fa29_4_k_cu_16f2ebad6thrust24THRUST_300001_SM_1000_NS12placeholders2_7E:
	.zero		1
	.type		_ZN34_INTERNAL_5770fa29_4_k_cu_16f2ebad4cuda3std3__45__cpo5crendE,@object
	.size		_ZN34_INTERNAL_5770fa29_4_k_cu_16f2ebad4cuda3std3__45__cpo5crendE,(_ZN34_INTERNAL_5770fa29_4_k_cu_16f2ebad4cuda3std6ranges3__45__cpo4prevE - _ZN34_INTERNAL_5770fa29_4_k_cu_16f2ebad4cuda3std3__45__cpo5crendE)
_ZN34_INTERNAL_5770fa29_4_k_cu_16f2ebad4cuda3std3__45__cpo5crendE:
	.zero		1
	.type		_ZN34_INTERNAL_5770fa29_4_k_cu_16f2ebad4cuda3std6ranges3__45__cpo4prevE,@object
	.size		_ZN34_INTERNAL_5770fa29_4_k_cu_16f2ebad4cuda3std6ranges3__45__cpo4prevE,(_ZN34_INTERNAL_5770fa29_4_k_cu_16f2ebad4cuda3std6ranges3__45__cpo9iter_moveE - _ZN34_INTERNAL_5770fa29_4_k_cu_16f2ebad4cuda3std6ranges3__45__cpo4prevE)
_ZN34_INTERNAL_5770fa29_4_k_cu_16f2ebad4cuda3std6ranges3__45__cpo4prevE:
	.zero		1
	.type		_ZN34_INTERNAL_5770fa29_4_k_cu_16f2ebad4cuda3std6ranges3__45__cpo9iter_moveE,@object
	.size		_ZN34_INTERNAL_5770fa29_4_k_cu_16f2ebad4cuda3std6ranges3__45__cpo9iter_moveE,(_ZN34_INTERNAL_5770fa29_4_k_cu_16f2ebad6thrust24THRUST_300001_SM_1000_NS6system6detail10sequential3seqE - _ZN34_INTERNAL_5770fa29_4_k_cu_16f2ebad4cuda3std6ranges3__45__cpo9iter_moveE)
_ZN34_INTERNAL_5770fa29_4_k_cu_16f2ebad4cuda3std6ranges3__45__cpo9iter_moveE:
	.zero		1
	.type		_ZN34_INTERNAL_5770fa29_4_k_cu_16f2ebad6thrust24THRUST_300001_SM_1000_NS6system6detail10sequential3seqE,@object
	.size		_ZN34_INTERNAL_5770fa29_4_k_cu_16f2ebad6thrust24THRUST_300001_SM_1000_NS6system6detail10sequential3seqE,(_ZN34_INTERNAL_5770fa29_4_k_cu_16f2ebad6thrust24THRUST_300001_SM_1000_NS12placeholders2_9E - _ZN34_INTERNAL_5770fa29_4_k_cu_16f2ebad6thrust24THRUST_300001_SM_1000_NS6system6detail10sequential3seqE)
_ZN34_INTERNAL_5770fa29_4_k_cu_16f2ebad6thrust24THRUST_300001_SM_1000_NS6system6detail10sequential3seqE:
	.zero		1
	.type		_ZN34_INTERNAL_5770fa29_4_k_cu_16f2ebad6thrust24THRUST_300001_SM_1000_NS12placeholders2_9E,@object
	.size		_ZN34_INTERNAL_5770fa29_4_k_cu_16f2ebad6thrust24THRUST_300001_SM_1000_NS12placeholders2_9E,(_ZN34_INTERNAL_5770fa29_4_k_cu_16f2ebad4cuda3std3__419piecewise_constructE - _ZN34_INTERNAL_5770fa29_4_k_cu_16f2ebad6thrust24THRUST_300001_SM_1000_NS12placeholders2_9E)
_ZN34_INTERNAL_5770fa29_4_k_cu_16f2ebad6thrust24THRUST_300001_SM_1000_NS12placeholders2_9E:
	.zero		1
	.type		_ZN34_INTERNAL_5770fa29_4_k_cu_16f2ebad4cuda3std3__419piecewise_constructE,@object
	.size		_ZN34_INTERNAL_5770fa29_4_k_cu_16f2ebad4cuda3std3__419piecewise_constructE,(_ZN34_INTERNAL_5770fa29_4_k_cu_16f2ebad4cuda3std6ranges3__45__cpo5cdataE - _ZN34_INTERNAL_5770fa29_4_k_cu_16f2ebad4cuda3std3__419piecewise_constructE)
_ZN34_INTERNAL_5770fa29_4_k_cu_16f2ebad4cuda3std3__419piecewise_constructE:
	.zero		1
	.type		_ZN34_INTERNAL_5770fa29_4_k_cu_16f2ebad4cuda3std6ranges3__45__cpo5cdataE,@object
	.size		_ZN34_INTERNAL_5770fa29_4_k_cu_16f2ebad4cuda3std6ranges3__45__cpo5cdataE,(_ZN34_INTERNAL_5770fa29_4_k_cu_16f2ebad6thrust24THRUST_300001_SM_1000_NS12placeholders2_1E - _ZN34_INTERNAL_5770fa29_4_k_cu_16f2ebad4cuda3std6ranges3__45__cpo5cdataE)
_ZN34_INTERNAL_5770fa29_4_k_cu_16f2ebad4cuda3std6ranges3__45__cpo5cdataE:
	.zero		1
	.type		_ZN34_INTERNAL_5770fa29_4_k_cu_16f2ebad6thrust24THRUST_300001_SM_1000_NS12placeholders2_1E,@object
	.size		_ZN34_INTERNAL_5770fa29_4_k_cu_16f2ebad6thrust24THRUST_300001_SM_1000_NS12placeholders2_1E,(_ZN34_INTERNAL_5770fa29_4_k_cu_16f2ebad4cuda3std3__45__cpo3endE - _ZN34_INTERNAL_5770fa29_4_k_cu_16f2ebad6thrust24THRUST_300001_SM_1000_NS12placeholders2_1E)
_ZN34_INTERNAL_5770fa29_4_k_cu_16f2ebad6thrust24THRUST_300001_SM_1000_NS12placeholders2_1E:
	.zero		1
	.type		_ZN34_INTERNAL_5770fa29_4_k_cu_16f2ebad4cuda3std3__45__cpo3endE,@object
	.size		_ZN34_INTERNAL_5770fa29_4_k_cu_16f2ebad4cuda3std3__45__cpo3endE,(_ZN34_INTERNAL_5770fa29_4_k_cu_16f2ebad4cuda3std6ranges3__45__cpo3endE - _ZN34_INTERNAL_5770fa29_4_k_cu_16f2ebad4cuda3std3__45__cpo3endE)
_ZN34_INTERNAL_5770fa29_4_k_cu_16f2ebad4cuda3std3__45__cpo3endE:
	.zero		1
	.type		_ZN34_INTERNAL_5770fa29_4_k_cu_16f2ebad4cuda3std6ranges3__45__cpo3endE,@object
	.size		_ZN34_INTERNAL_5770fa29_4_k_cu_16f2ebad4cuda3std6ranges3__45__cpo3endE,(_ZN34_INTERNAL_5770fa29_4_k_cu_16f2ebad6thrust24THRUST_300001_SM_1000_NS12placeholders2_5E - _ZN34_INTERNAL_5770fa29_4_k_cu_16f2ebad4cuda3std6ranges3__45__cpo3endE)
_ZN34_INTERNAL_5770fa29_4_k_cu_16f2ebad4cuda3std6ranges3__45__cpo3endE:
	.zero		1
	.type		_ZN34_INTERNAL_5770fa29_4_k_cu_16f2ebad6thrust24THRUST_300001_SM_1000_NS12placeholders2_5E,@object
	.size		_ZN34_INTERNAL_5770fa29_4_k_cu_16f2ebad6thrust24THRUST_300001_SM_1000_NS12placeholders2_5E,(_ZN34_INTERNAL_5770fa29_4_k_cu_16f2ebad4cuda3std3__45__cpo4rendE - _ZN34_INTERNAL_5770fa29_4_k_cu_16f2ebad6thrust24THRUST_300001_SM_1000_NS12placeholders2_5E)
_ZN34_INTERNAL_5770fa29_4_k_cu_16f2ebad6thrust24THRUST_300001_SM_1000_NS12placeholders2_5E:
	.zero		1
	.type		_ZN34_INTERNAL_5770fa29_4_k_cu_16f2ebad4cuda3std3__45__cpo4rendE,@object
	.size		_ZN34_INTERNAL_5770fa29_4_k_cu_16f2ebad4cuda3std3__45__cpo4rendE,(_ZN34_INTERNAL_5770fa29_4_k_cu_16f2ebad4cuda3std6ranges3__45__cpo9iter_swapE - _ZN34_INTERNAL_5770fa29_4_k_cu_16f2ebad4cuda3std3__45__cpo4rendE)
_ZN34_INTERNAL_5770fa29_4_k_cu_16f2ebad4cuda3std3__45__cpo4rendE:
	.zero		1
	.type		_ZN34_INTERNAL_5770fa29_4_k_cu_16f2ebad4cuda3std6ranges3__45__cpo9iter_swapE,@object
	.size		_ZN34_INTERNAL_5770fa29_4_k_cu_16f2ebad4cuda3std6ranges3__45__cpo9iter_swapE,(_ZN34_INTERNAL_5770fa29_4_k_cu_16f2ebad4cuda3std3__48unexpectE - _ZN34_INTERNAL_5770fa29_4_k_cu_16f2ebad4cuda3std6ranges3__45__cpo9iter_swapE)
_ZN34_INTERNAL_5770fa29_4_k_cu_16f2ebad4cuda3std6ranges3__45__cpo9iter_swapE:
	.zero		1
	.type		_ZN34_INTERNAL_5770fa29_4_k_cu_16f2ebad4cuda3std3__48unexpectE,@object
	.size		_ZN34_INTERNAL_5770fa29_4_k_cu_16f2ebad4cuda3std3__48unexpectE,(_ZN34_INTERNAL_5770fa29_4_k_cu_16f2ebad6thrust24THRUST_300001_SM_1000_NS8cuda_cub3parE - _ZN34_INTERNAL_5770fa29_4_k_cu_16f2ebad4cuda3std3__48unexpectE)
_ZN34_INTERNAL_5770fa29_4_k_cu_16f2ebad4cuda3std3__48unexpectE:
	.zero		1
	.type		_ZN34_INTERNAL_5770fa29_4_k_cu_16f2ebad6thrust24THRUST_300001_SM_1000_NS8cuda_cub3parE,@object
	.size		_ZN34_INTERNAL_5770fa29_4_k_cu_16f2ebad6thrust24THRUST_300001_SM_1000_NS8cuda_cub3parE,(.L_29 - _ZN34_INTERNAL_5770fa29_4_k_cu_16f2ebad6thrust24THRUST_300001_SM_1000_NS8cuda_cub3parE)
_ZN34_INTERNAL_5770fa29_4_k_cu_16f2ebad6thrust24THRUST_300001_SM_1000_NS8cuda_cub3parE:
	.zero		1
.L_29:


//--------------------- .nv.constant0._ZN3cub18CUB_300001_SM_10006detail11EmptyKernelIvEEvv --------------------------
	.section	.nv.constant0._ZN3cub18CUB_300001_SM_10006detail11EmptyKernelIvEEvv,"a",@progbits
	.sectionflags	@""
	.align	4
.nv.constant0._ZN3cub18CUB_300001_SM_10006detail11EmptyKernelIvEEvv:
	.zero		896


//--------------------- .nv.constant0._Z11addGravityDjPfS_ --------------------------
	.section	.nv.constant0._Z11addGravityDjPfS_,"a",@progbits
	.sectionflags	@""
	.align	4
.nv.constant0._Z11addGravityDjPfS_:
	.zero		920


//--------------------- .nv.constant0._Z15updateVelocityDjfPfS_S_S_S_S_ --------------------------
	.section	.nv.constant0._Z15updateVelocityDjfPfS_S_S_S_S_,"a",@progbits
	.sectionflags	@""
	.align	4
.nv.constant0._Z15updateVelocityDjfPfS_S_S_S_S_:
	.zero		952


//--------------------- .nv.constant0._Z10integrateDjfPfS_S_S_S_S_ --------------------------
	.section	.nv.constant0._Z10integrateDjfPfS_S_S_S_S_,"a",@progbits
	.sectionflags	@""
	.align	4
.nv.constant0._Z10integrateDjfPfS_S_S_S_S_:
	.zero		952


//--------------------- .nv.constant0._Z8densityDjjffPfS_S_S_PjS0_S0_ --------------------------
	.section	.nv.constant0._Z8densityDjjffPfS_S_S_PjS0_S0_,"a",@progbits
	.sectionflags	@""
	.align	4
.nv.constant0._Z8densityDjjffPfS_S_S_PjS0_S0_:
	.zero		968


//--------------------- .nv.constant0._Z10viscosityDjjffPfS_S_S_PjS0_S0_ --------------------------
	.section	.nv.constant0._Z10viscosityDjjffPfS_S_S_PjS0_S0_,"a",@progbits
	.sectionflags	@""
	.align	4
.nv.constant0._Z10viscosityDjjffPfS_S_S_PjS0_S0_:
	.zero		968


//--------------------- .nv.constant0._Z19countCellOccupancyDPjS_jj --------------------------
	.section	.nv.constant0._Z19countCellOccupancyDPjS_jj,"a",@progbits
	.sectionflags	@""
	.align	4
.nv.constant0._Z19countCellOccupancyDPjS_jj:
	.zero		920


//--------------------- .nv.constant0._Z11pointHash2DPjPKfS1_jj --------------------------
	.section	.nv.constant0._Z11pointHash2DPjPKfS1_jj,"a",@progbits
	.sectionflags	@""
	.align	4
.nv.constant0._Z11pointHash2DPjPKfS1_jj:
	.zero		928


//--------------------- SYMBOLS --------------------------

	.type		.nv.reservedSmem.offset0,@object
	.size		.nv.reservedSmem.offset0,0x4
